//
// Generated by NVIDIA NVVM Compiler
//
// Compiler Build ID: CL-36424714
// Cuda compilation tools, release 13.0, V13.0.88
// Based on NVVM 20.0.0
//

.version 9.0
.target sm_100
.address_size 64

	// .globl	_Z24gpuTemplateStgHomoTurb2DIdEvPT_S1_S1_S1_S0_ii
.func  (.param .align 16 .b8 func_retval0[16]) __internal_trig_reduction_slowpathd
(
	.param .b64 __internal_trig_reduction_slowpathd_param_0
)
;
.global .align 4 .b8 __cudart_i2opi_f[24] = {65, 144, 67, 60, 153, 149, 98, 219, 192, 221, 52, 245, 209, 87, 39, 252, 41, 21, 68, 78, 110, 131, 249, 162};
.global .align 8 .b8 __cudart_i2opi_d[144] = {8, 93, 141, 31, 177, 95, 251, 107, 234, 146, 82, 138, 247, 57, 7, 61, 123, 241, 229, 235, 199, 186, 39, 117, 45, 234, 95, 158, 102, 63, 70, 79, 183, 9, 203, 39, 207, 126, 54, 109, 31, 109, 10, 90, 139, 17, 47, 239, 15, 152, 5, 222, 255, 151, 248, 31, 59, 40, 249, 189, 139, 95, 132, 156, 244, 57, 83, 131, 57, 214, 145, 57, 65, 126, 95, 180, 38, 112, 156, 233, 132, 68, 187, 46, 245, 53, 130, 232, 62, 167, 41, 177, 28, 235, 29, 254, 28, 146, 209, 9, 234, 46, 73, 6, 224, 210, 77, 66, 58, 110, 36, 183, 97, 197, 187, 222, 171, 99, 81, 254, 65, 144, 67, 60, 153, 149, 98, 219, 192, 221, 52, 245, 209, 87, 39, 252, 41, 21, 68, 78, 110, 131, 249, 162};
.global .align 16 .b8 __cudart_sin_cos_coeffs[128] = {70, 210, 176, 44, 241, 229, 90, 190, 146, 227, 172, 105, 227, 29, 199, 62, 161, 98, 219, 25, 160, 1, 42, 191, 24, 8, 17, 17, 17, 17, 129, 63, 84, 85, 85, 85, 85, 85, 197, 191, 0, 0, 0, 0, 0, 0, 0, 0, 0, 0, 0, 0, 0, 0, 0, 0, 100, 129, 253, 32, 131, 255, 168, 189, 40, 133, 239, 193, 167, 238, 33, 62, 217, 230, 6, 142, 79, 126, 146, 190, 233, 188, 221, 25, 160, 1, 250, 62, 71, 93, 193, 22, 108, 193, 86, 191, 81, 85, 85, 85, 85, 85, 165, 63, 0, 0, 0, 0, 0, 0, 224, 191, 0, 0, 0, 0, 0, 0, 240, 63};

.visible .entry _Z24gpuTemplateStgHomoTurb2DIdEvPT_S1_S1_S1_S0_ii(
	.param .u64 .ptr .align 1 _Z24gpuTemplateStgHomoTurb2DIdEvPT_S1_S1_S1_S0_ii_param_0,
	.param .u64 .ptr .align 1 _Z24gpuTemplateStgHomoTurb2DIdEvPT_S1_S1_S1_S0_ii_param_1,
	.param .u64 .ptr .align 1 _Z24gpuTemplateStgHomoTurb2DIdEvPT_S1_S1_S1_S0_ii_param_2,
	.param .u64 .ptr .align 1 _Z24gpuTemplateStgHomoTurb2DIdEvPT_S1_S1_S1_S0_ii_param_3,
	.param .f64 _Z24gpuTemplateStgHomoTurb2DIdEvPT_S1_S1_S1_S0_ii_param_4,
	.param .u32 _Z24gpuTemplateStgHomoTurb2DIdEvPT_S1_S1_S1_S0_ii_param_5,
	.param .u32 _Z24gpuTemplateStgHomoTurb2DIdEvPT_S1_S1_S1_S0_ii_param_6
)
{
	.reg .pred 	%p<21>;
	.reg .b32 	%r<89>;
	.reg .b64 	%rd<68>;
	.reg .b64 	%fd<176>;

	ld.param.u64 	%rd15, [_Z24gpuTemplateStgHomoTurb2DIdEvPT_S1_S1_S1_S0_ii_param_0];
	ld.param.u64 	%rd16, [_Z24gpuTemplateStgHomoTurb2DIdEvPT_S1_S1_S1_S0_ii_param_2];
	ld.param.f64 	%fd47, [_Z24gpuTemplateStgHomoTurb2DIdEvPT_S1_S1_S1_S0_ii_param_4];
	ld.param.u32 	%r44, [_Z24gpuTemplateStgHomoTurb2DIdEvPT_S1_S1_S1_S0_ii_param_5];
	ld.param.u32 	%r45, [_Z24gpuTemplateStgHomoTurb2DIdEvPT_S1_S1_S1_S0_ii_param_6];
	cvta.to.global.u64 	%rd1, %rd16;
	cvta.to.global.u64 	%rd2, %rd15;
	mov.u32 	%r46, %tid.x;
	mov.u32 	%r47, %ctaid.x;
	mov.u32 	%r1, %ntid.x;
	mad.lo.s32 	%r74, %r47, %r1, %r46;
	setp.ge.s32 	%p1, %r74, %r44;
	@%p1 bra 	$L__BB0_25;
	setp.gt.s32 	%p2, %r45, 0;
	mov.u32 	%r48, %nctaid.x;
	mul.lo.s32 	%r3, %r1, %r48;
	@%p2 bra 	$L__BB0_2;
	bra.uni 	$L__BB0_24;
$L__BB0_2:
	shl.b32 	%r4, %r45, 1;
	mul.wide.s32 	%rd3, %r44, 8;
	mov.u64 	%rd60, __cudart_sin_cos_coeffs;
	mul.wide.u32 	%rd27, %r45, 8;
$L__BB0_3:
	ld.param.u64 	%rd66, [_Z24gpuTemplateStgHomoTurb2DIdEvPT_S1_S1_S1_S0_ii_param_3];
	ld.param.u64 	%rd65, [_Z24gpuTemplateStgHomoTurb2DIdEvPT_S1_S1_S1_S0_ii_param_1];
	setp.eq.s32 	%p4, %r45, 1;
	cvta.to.global.u64 	%rd22, %rd65;
	mul.wide.s32 	%rd23, %r74, 8;
	add.s64 	%rd24, %rd22, %rd23;
	ld.global.f64 	%fd50, [%rd24];
	cvta.to.global.u64 	%rd25, %rd66;
	ld.global.f64 	%fd51, [%rd25];
	mul.f64 	%fd52, %fd47, %fd51;
	sub.f64 	%fd1, %fd50, %fd52;
	add.s64 	%rd26, %rd24, %rd3;
	ld.global.f64 	%fd53, [%rd26];
	ld.global.f64 	%fd54, [%rd25+8];
	mul.f64 	%fd55, %fd47, %fd54;
	sub.f64 	%fd2, %fd53, %fd55;
	mov.f64 	%fd169, 0d0000000000000000;
	mov.b32 	%r85, 0;
	mov.f64 	%fd168, %fd169;
	@%p4 bra 	$L__BB0_16;
	and.b32  	%r50, %r45, 2147483646;
	neg.s32 	%r80, %r50;
	shl.b32 	%r78, %r45, 2;
	mul.lo.s32 	%r77, %r45, 6;
	mul.lo.s32 	%r79, %r45, 3;
	mul.lo.s32 	%r76, %r45, 7;
	mul.lo.s32 	%r75, %r45, 9;
	mov.f64 	%fd169, 0d0000000000000000;
	mov.u64 	%rd67, %rd1;
$L__BB0_5:
	ld.global.f64 	%fd57, [%rd67];
	add.s64 	%rd5, %rd67, %rd27;
	ld.global.f64 	%fd5, [%rd5];
	mul.wide.u32 	%rd28, %r4, 8;
	add.s64 	%rd6, %rd67, %rd28;
	ld.global.f64 	%fd58, [%rd6];
	mul.wide.u32 	%rd29, %r79, 8;
	add.s64 	%rd7, %rd1, %rd29;
	ld.global.f64 	%fd59, [%rd7];
	mul.wide.u32 	%rd30, %r78, 8;
	add.s64 	%rd8, %rd1, %rd30;
	ld.global.f64 	%fd60, [%rd8];
	mul.wide.u32 	%rd31, %r77, 8;
	add.s64 	%rd9, %rd1, %rd31;
	ld.global.f64 	%fd6, [%rd9];
	mul.wide.u32 	%rd32, %r76, 8;
	add.s64 	%rd10, %rd1, %rd32;
	ld.global.f64 	%fd7, [%rd10];
	mul.wide.u32 	%rd33, %r75, 8;
	add.s64 	%rd11, %rd1, %rd33;
	ld.global.f64 	%fd61, [%rd11];
	mul.f64 	%fd62, %fd60, %fd2;
	fma.rn.f64 	%fd63, %fd59, %fd1, %fd62;
	fma.rn.f64 	%fd64, %fd57, %fd63, %fd58;
	fma.rn.f64 	%fd8, %fd47, %fd61, %fd64;
	abs.f64 	%fd9, %fd8;
	setp.eq.f64 	%p5, %fd9, 0d7FF0000000000000;
	@%p5 bra 	$L__BB0_9;
	mul.f64 	%fd65, %fd8, 0d3FE45F306DC9C883;
	cvt.rni.s32.f64 	%r81, %fd65;
	cvt.rn.f64.s32 	%fd66, %r81;
	fma.rn.f64 	%fd67, %fd66, 0dBFF921FB54442D18, %fd8;
	fma.rn.f64 	%fd68, %fd66, 0dBC91A62633145C00, %fd67;
	fma.rn.f64 	%fd165, %fd66, 0dB97B839A252049C0, %fd68;
	setp.ltu.f64 	%p6, %fd9, 0d41E0000000000000;
	@%p6 bra 	$L__BB0_8;
	{ // callseq 0, 0
	.param .b64 param0;
	st.param.f64 	[param0], %fd8;
	.param .align 16 .b8 retval0[16];
	call.uni (retval0), 
	__internal_trig_reduction_slowpathd, 
	(
	param0
	);
	ld.param.f64 	%fd165, [retval0];
	ld.param.b32 	%r81, [retval0+8];
	} // callseq 0
$L__BB0_8:
	add.s32 	%r82, %r81, 1;
	bra.uni 	$L__BB0_10;
$L__BB0_9:
	mov.f64 	%fd70, 0d0000000000000000;
	mul.rn.f64 	%fd165, %fd8, %fd70;
	mov.b32 	%r82, 1;
$L__BB0_10:
	shl.b32 	%r53, %r82, 6;
	cvt.u64.u32 	%rd34, %r53;
	and.b64  	%rd35, %rd34, 64;
	mov.u64 	%rd36, __cudart_sin_cos_coeffs;
	add.s64 	%rd37, %rd36, %rd35;
	mul.rn.f64 	%fd71, %fd165, %fd165;
	and.b32  	%r54, %r82, 1;
	setp.eq.b32 	%p7, %r54, 1;
	selp.f64 	%fd72, 0dBDA8FF8320FD8164, 0d3DE5DB65F9785EBA, %p7;
	ld.global.nc.v2.f64 	{%fd73, %fd74}, [%rd37];
	fma.rn.f64 	%fd75, %fd72, %fd71, %fd73;
	fma.rn.f64 	%fd76, %fd75, %fd71, %fd74;
	ld.global.nc.v2.f64 	{%fd77, %fd78}, [%rd37+16];
	fma.rn.f64 	%fd79, %fd76, %fd71, %fd77;
	fma.rn.f64 	%fd80, %fd79, %fd71, %fd78;
	ld.global.nc.v2.f64 	{%fd81, %fd82}, [%rd37+32];
	fma.rn.f64 	%fd83, %fd80, %fd71, %fd81;
	fma.rn.f64 	%fd84, %fd83, %fd71, %fd82;
	fma.rn.f64 	%fd85, %fd84, %fd165, %fd165;
	fma.rn.f64 	%fd86, %fd84, %fd71, 0d3FF0000000000000;
	selp.f64 	%fd87, %fd86, %fd85, %p7;
	and.b32  	%r55, %r82, 2;
	setp.eq.s32 	%p8, %r55, 0;
	mov.f64 	%fd88, 0d0000000000000000;
	sub.f64 	%fd89, %fd88, %fd87;
	selp.f64 	%fd90, %fd87, %fd89, %p8;
	mul.f64 	%fd91, %fd5, %fd90;
	fma.rn.f64 	%fd15, %fd6, %fd91, %fd168;
	fma.rn.f64 	%fd16, %fd7, %fd91, %fd169;
	ld.global.f64 	%fd92, [%rd67+8];
	ld.global.f64 	%fd17, [%rd5+8];
	ld.global.f64 	%fd93, [%rd6+8];
	ld.global.f64 	%fd94, [%rd7+8];
	ld.global.f64 	%fd95, [%rd8+8];
	ld.global.f64 	%fd18, [%rd9+8];
	ld.global.f64 	%fd19, [%rd10+8];
	ld.global.f64 	%fd96, [%rd11+8];
	mul.f64 	%fd97, %fd95, %fd2;
	fma.rn.f64 	%fd98, %fd94, %fd1, %fd97;
	fma.rn.f64 	%fd99, %fd92, %fd98, %fd93;
	fma.rn.f64 	%fd20, %fd47, %fd96, %fd99;
	abs.f64 	%fd21, %fd20;
	setp.eq.f64 	%p9, %fd21, 0d7FF0000000000000;
	@%p9 bra 	$L__BB0_14;
	mul.f64 	%fd100, %fd20, 0d3FE45F306DC9C883;
	cvt.rni.s32.f64 	%r83, %fd100;
	cvt.rn.f64.s32 	%fd101, %r83;
	fma.rn.f64 	%fd102, %fd101, 0dBFF921FB54442D18, %fd20;
	fma.rn.f64 	%fd103, %fd101, 0dBC91A62633145C00, %fd102;
	fma.rn.f64 	%fd167, %fd101, 0dB97B839A252049C0, %fd103;
	setp.ltu.f64 	%p10, %fd21, 0d41E0000000000000;
	@%p10 bra 	$L__BB0_13;
	{ // callseq 1, 0
	.param .b64 param0;
	st.param.f64 	[param0], %fd20;
	.param .align 16 .b8 retval0[16];
	call.uni (retval0), 
	__internal_trig_reduction_slowpathd, 
	(
	param0
	);
	ld.param.f64 	%fd167, [retval0];
	ld.param.b32 	%r83, [retval0+8];
	} // callseq 1
$L__BB0_13:
	add.s32 	%r84, %r83, 1;
	bra.uni 	$L__BB0_15;
$L__BB0_14:
	mov.f64 	%fd105, 0d0000000000000000;
	mul.rn.f64 	%fd167, %fd20, %fd105;
	mov.b32 	%r84, 1;
$L__BB0_15:
	and.b32  	%r85, %r45, 2147483646;
	shl.b32 	%r58, %r84, 6;
	cvt.u64.u32 	%rd38, %r58;
	and.b64  	%rd39, %rd38, 64;
	add.s64 	%rd41, %rd36, %rd39;
	mul.rn.f64 	%fd106, %fd167, %fd167;
	and.b32  	%r59, %r84, 1;
	setp.eq.b32 	%p11, %r59, 1;
	selp.f64 	%fd107, 0dBDA8FF8320FD8164, 0d3DE5DB65F9785EBA, %p11;
	ld.global.nc.v2.f64 	{%fd108, %fd109}, [%rd41];
	fma.rn.f64 	%fd110, %fd107, %fd106, %fd108;
	fma.rn.f64 	%fd111, %fd110, %fd106, %fd109;
	ld.global.nc.v2.f64 	{%fd112, %fd113}, [%rd41+16];
	fma.rn.f64 	%fd114, %fd111, %fd106, %fd112;
	fma.rn.f64 	%fd115, %fd114, %fd106, %fd113;
	ld.global.nc.v2.f64 	{%fd116, %fd117}, [%rd41+32];
	fma.rn.f64 	%fd118, %fd115, %fd106, %fd116;
	fma.rn.f64 	%fd119, %fd118, %fd106, %fd117;
	fma.rn.f64 	%fd120, %fd119, %fd167, %fd167;
	fma.rn.f64 	%fd121, %fd119, %fd106, 0d3FF0000000000000;
	selp.f64 	%fd122, %fd121, %fd120, %p11;
	and.b32  	%r60, %r84, 2;
	setp.eq.s32 	%p12, %r60, 0;
	mov.f64 	%fd123, 0d0000000000000000;
	sub.f64 	%fd124, %fd123, %fd122;
	selp.f64 	%fd125, %fd122, %fd124, %p12;
	mul.f64 	%fd126, %fd17, %fd125;
	fma.rn.f64 	%fd168, %fd18, %fd126, %fd15;
	fma.rn.f64 	%fd169, %fd19, %fd126, %fd16;
	add.s32 	%r80, %r80, 2;
	add.s64 	%rd67, %rd67, 16;
	add.s32 	%r79, %r79, 2;
	add.s32 	%r78, %r78, 2;
	add.s32 	%r77, %r77, 2;
	add.s32 	%r76, %r76, 2;
	add.s32 	%r75, %r75, 2;
	setp.ne.s32 	%p13, %r80, 0;
	@%p13 bra 	$L__BB0_5;
$L__BB0_16:
	and.b32  	%r61, %r45, 1;
	setp.eq.b32 	%p14, %r61, 1;
	not.pred 	%p15, %p14;
	@%p15 bra 	$L__BB0_23;
	mul.wide.u32 	%rd42, %r85, 8;
	add.s64 	%rd43, %rd1, %rd42;
	ld.global.f64 	%fd127, [%rd43];
	add.s32 	%r62, %r85, %r45;
	mul.wide.u32 	%rd44, %r62, 8;
	add.s64 	%rd45, %rd1, %rd44;
	ld.global.f64 	%fd33, [%rd45];
	add.s32 	%r63, %r62, %r45;
	mul.wide.u32 	%rd46, %r63, 8;
	add.s64 	%rd47, %rd1, %rd46;
	ld.global.f64 	%fd128, [%rd47];
	add.s32 	%r64, %r63, %r45;
	mul.wide.u32 	%rd48, %r64, 8;
	add.s64 	%rd49, %rd1, %rd48;
	ld.global.f64 	%fd129, [%rd49];
	add.s32 	%r65, %r64, %r45;
	mul.wide.u32 	%rd50, %r65, 8;
	add.s64 	%rd51, %rd1, %rd50;
	ld.global.f64 	%fd130, [%rd51];
	add.s32 	%r66, %r65, %r4;
	mul.wide.u32 	%rd52, %r66, 8;
	add.s64 	%rd53, %rd1, %rd52;
	ld.global.f64 	%fd34, [%rd53];
	add.s32 	%r67, %r66, %r45;
	mul.wide.u32 	%rd54, %r67, 8;
	add.s64 	%rd55, %rd1, %rd54;
	ld.global.f64 	%fd35, [%rd55];
	add.s32 	%r68, %r67, %r4;
	mul.wide.u32 	%rd56, %r68, 8;
	add.s64 	%rd57, %rd1, %rd56;
	ld.global.f64 	%fd131, [%rd57];
	mul.f64 	%fd132, %fd130, %fd2;
	fma.rn.f64 	%fd133, %fd129, %fd1, %fd132;
	fma.rn.f64 	%fd134, %fd127, %fd133, %fd128;
	fma.rn.f64 	%fd36, %fd47, %fd131, %fd134;
	abs.f64 	%fd37, %fd36;
	setp.eq.f64 	%p16, %fd37, 0d7FF0000000000000;
	@%p16 bra 	$L__BB0_21;
	mul.f64 	%fd135, %fd36, 0d3FE45F306DC9C883;
	cvt.rni.s32.f64 	%r86, %fd135;
	cvt.rn.f64.s32 	%fd136, %r86;
	fma.rn.f64 	%fd137, %fd136, 0dBFF921FB54442D18, %fd36;
	fma.rn.f64 	%fd138, %fd136, 0dBC91A62633145C00, %fd137;
	fma.rn.f64 	%fd173, %fd136, 0dB97B839A252049C0, %fd138;
	setp.ltu.f64 	%p17, %fd37, 0d41E0000000000000;
	@%p17 bra 	$L__BB0_20;
	{ // callseq 2, 0
	.param .b64 param0;
	st.param.f64 	[param0], %fd36;
	.param .align 16 .b8 retval0[16];
	call.uni (retval0), 
	__internal_trig_reduction_slowpathd, 
	(
	param0
	);
	ld.param.f64 	%fd173, [retval0];
	ld.param.b32 	%r86, [retval0+8];
	} // callseq 2
$L__BB0_20:
	add.s32 	%r87, %r86, 1;
	bra.uni 	$L__BB0_22;
$L__BB0_21:
	mov.f64 	%fd140, 0d0000000000000000;
	mul.rn.f64 	%fd173, %fd36, %fd140;
	mov.b32 	%r87, 1;
$L__BB0_22:
	shl.b32 	%r71, %r87, 6;
	cvt.u64.u32 	%rd58, %r71;
	and.b64  	%rd59, %rd58, 64;
	add.s64 	%rd61, %rd60, %rd59;
	mul.rn.f64 	%fd141, %fd173, %fd173;
	and.b32  	%r72, %r87, 1;
	setp.eq.b32 	%p18, %r72, 1;
	selp.f64 	%fd142, 0dBDA8FF8320FD8164, 0d3DE5DB65F9785EBA, %p18;
	ld.global.nc.v2.f64 	{%fd143, %fd144}, [%rd61];
	fma.rn.f64 	%fd145, %fd142, %fd141, %fd143;
	fma.rn.f64 	%fd146, %fd145, %fd141, %fd144;
	ld.global.nc.v2.f64 	{%fd147, %fd148}, [%rd61+16];
	fma.rn.f64 	%fd149, %fd146, %fd141, %fd147;
	fma.rn.f64 	%fd150, %fd149, %fd141, %fd148;
	ld.global.nc.v2.f64 	{%fd151, %fd152}, [%rd61+32];
	fma.rn.f64 	%fd153, %fd150, %fd141, %fd151;
	fma.rn.f64 	%fd154, %fd153, %fd141, %fd152;
	fma.rn.f64 	%fd155, %fd154, %fd173, %fd173;
	fma.rn.f64 	%fd156, %fd154, %fd141, 0d3FF0000000000000;
	selp.f64 	%fd157, %fd156, %fd155, %p18;
	and.b32  	%r73, %r87, 2;
	setp.eq.s32 	%p19, %r73, 0;
	mov.f64 	%fd158, 0d0000000000000000;
	sub.f64 	%fd159, %fd158, %fd157;
	selp.f64 	%fd160, %fd157, %fd159, %p19;
	mul.f64 	%fd161, %fd33, %fd160;
	fma.rn.f64 	%fd168, %fd34, %fd161, %fd168;
	fma.rn.f64 	%fd169, %fd35, %fd161, %fd169;
$L__BB0_23:
	mul.wide.s32 	%rd62, %r74, 8;
	add.s64 	%rd63, %rd2, %rd62;
	st.global.f64 	[%rd63], %fd168;
	add.s64 	%rd64, %rd63, %rd3;
	st.global.f64 	[%rd64], %fd169;
	add.s32 	%r74, %r74, %r3;
	setp.lt.s32 	%p20, %r74, %r44;
	@%p20 bra 	$L__BB0_3;
	bra.uni 	$L__BB0_25;
$L__BB0_24:
	mul.wide.s32 	%rd17, %r74, 8;
	add.s64 	%rd18, %rd2, %rd17;
	mov.b64 	%rd19, 0;
	st.global.u64 	[%rd18], %rd19;
	mul.wide.s32 	%rd20, %r44, 8;
	add.s64 	%rd21, %rd18, %rd20;
	st.global.u64 	[%rd21], %rd19;
	add.s32 	%r74, %r74, %r3;
	setp.lt.s32 	%p3, %r74, %r44;
	@%p3 bra 	$L__BB0_24;
$L__BB0_25:
	ret;

}
	// .globl	_Z24gpuTemplateStgHomoTurb3DIdEvPT_S1_S1_S1_S0_ii
.visible .entry _Z24gpuTemplateStgHomoTurb3DIdEvPT_S1_S1_S1_S0_ii(
	.param .u64 .ptr .align 1 _Z24gpuTemplateStgHomoTurb3DIdEvPT_S1_S1_S1_S0_ii_param_0,
	.param .u64 .ptr .align 1 _Z24gpuTemplateStgHomoTurb3DIdEvPT_S1_S1_S1_S0_ii_param_1,
	.param .u64 .ptr .align 1 _Z24gpuTemplateStgHomoTurb3DIdEvPT_S1_S1_S1_S0_ii_param_2,
	.param .u64 .ptr .align 1 _Z24gpuTemplateStgHomoTurb3DIdEvPT_S1_S1_S1_S0_ii_param_3,
	.param .f64 _Z24gpuTemplateStgHomoTurb3DIdEvPT_S1_S1_S1_S0_ii_param_4,
	.param .u32 _Z24gpuTemplateStgHomoTurb3DIdEvPT_S1_S1_S1_S0_ii_param_5,
	.param .u32 _Z24gpuTemplateStgHomoTurb3DIdEvPT_S1_S1_S1_S0_ii_param_6
)
{
	.reg .pred 	%p<10>;
	.reg .b32 	%r<63>;
	.reg .b64 	%rd<51>;
	.reg .b64 	%fd<75>;

	ld.param.u64 	%rd11, [_Z24gpuTemplateStgHomoTurb3DIdEvPT_S1_S1_S1_S0_ii_param_0];
	ld.param.u64 	%rd9, [_Z24gpuTemplateStgHomoTurb3DIdEvPT_S1_S1_S1_S0_ii_param_2];
	ld.param.f64 	%fd21, [_Z24gpuTemplateStgHomoTurb3DIdEvPT_S1_S1_S1_S0_ii_param_4];
	ld.param.u32 	%r37, [_Z24gpuTemplateStgHomoTurb3DIdEvPT_S1_S1_S1_S0_ii_param_5];
	cvta.to.global.u64 	%rd1, %rd11;
	mov.u32 	%r39, %tid.x;
	mov.u32 	%r40, %ctaid.x;
	mov.u32 	%r1, %ntid.x;
	mad.lo.s32 	%r51, %r40, %r1, %r39;
	setp.ge.s32 	%p1, %r51, %r37;
	@%p1 bra 	$L__BB1_12;
	ld.param.u32 	%r48, [_Z24gpuTemplateStgHomoTurb3DIdEvPT_S1_S1_S1_S0_ii_param_6];
	setp.gt.s32 	%p2, %r48, 0;
	mov.u32 	%r41, %nctaid.x;
	mul.lo.s32 	%r3, %r1, %r41;
	@%p2 bra 	$L__BB1_2;
	bra.uni 	$L__BB1_11;
$L__BB1_2:
	ld.param.u32 	%r49, [_Z24gpuTemplateStgHomoTurb3DIdEvPT_S1_S1_S1_S0_ii_param_6];
	cvta.to.global.u64 	%rd2, %rd9;
	shl.b32 	%r42, %r49, 1;
	mul.wide.u32 	%rd3, %r42, 8;
	mul.lo.s32 	%r4, %r49, 3;
	shl.b32 	%r5, %r49, 2;
	mul.lo.s32 	%r6, %r49, 5;
	mul.lo.s32 	%r7, %r49, 6;
	mul.wide.u32 	%rd4, %r49, 8;
	mul.wide.s32 	%rd5, %r37, 8;
$L__BB1_3:
	ld.param.u32 	%r50, [_Z24gpuTemplateStgHomoTurb3DIdEvPT_S1_S1_S1_S0_ii_param_6];
	ld.param.u64 	%rd49, [_Z24gpuTemplateStgHomoTurb3DIdEvPT_S1_S1_S1_S0_ii_param_3];
	ld.param.u64 	%rd48, [_Z24gpuTemplateStgHomoTurb3DIdEvPT_S1_S1_S1_S0_ii_param_1];
	mul.lo.s32 	%r52, %r50, 9;
	neg.s32 	%r59, %r50;
	mul.lo.s32 	%r54, %r50, 7;
	shl.b32 	%r53, %r50, 3;
	cvta.to.global.u64 	%rd18, %rd48;
	mul.wide.s32 	%rd19, %r51, 8;
	add.s64 	%rd20, %rd18, %rd19;
	ld.global.f64 	%fd23, [%rd20];
	cvta.to.global.u64 	%rd21, %rd49;
	ld.global.f64 	%fd24, [%rd21];
	mul.f64 	%fd25, %fd21, %fd24;
	sub.f64 	%fd1, %fd23, %fd25;
	add.s64 	%rd22, %rd20, %rd5;
	ld.global.f64 	%fd26, [%rd22];
	ld.global.f64 	%fd27, [%rd21+8];
	mul.f64 	%fd28, %fd21, %fd27;
	sub.f64 	%fd2, %fd26, %fd28;
	add.s64 	%rd23, %rd22, %rd5;
	ld.global.f64 	%fd29, [%rd23];
	mul.f64 	%fd30, %fd26, %fd29;
	ld.global.f64 	%fd31, [%rd21+16];
	mul.f64 	%fd32, %fd21, %fd31;
	sub.f64 	%fd3, %fd30, %fd32;
	mov.f64 	%fd70, 0d0000000000000000;
	mov.u32 	%r55, %r7;
	mov.u32 	%r56, %r6;
	mov.u32 	%r57, %r5;
	mov.u32 	%r58, %r4;
	mov.u64 	%rd50, %rd2;
	mov.f64 	%fd71, %fd70;
	mov.f64 	%fd72, %fd70;
$L__BB1_4:
	ld.global.f64 	%fd33, [%rd50];
	add.s64 	%rd24, %rd50, %rd4;
	ld.global.f64 	%fd7, [%rd24];
	add.s64 	%rd25, %rd50, %rd3;
	ld.global.f64 	%fd34, [%rd25];
	mul.wide.u32 	%rd26, %r58, 8;
	add.s64 	%rd27, %rd2, %rd26;
	ld.global.f64 	%fd35, [%rd27];
	mul.wide.u32 	%rd28, %r57, 8;
	add.s64 	%rd29, %rd2, %rd28;
	ld.global.f64 	%fd36, [%rd29];
	mul.wide.u32 	%rd30, %r56, 8;
	add.s64 	%rd31, %rd2, %rd30;
	ld.global.f64 	%fd37, [%rd31];
	mul.wide.u32 	%rd32, %r55, 8;
	add.s64 	%rd33, %rd2, %rd32;
	ld.global.f64 	%fd8, [%rd33];
	mul.wide.u32 	%rd34, %r54, 8;
	add.s64 	%rd35, %rd2, %rd34;
	ld.global.f64 	%fd9, [%rd35];
	mul.wide.u32 	%rd36, %r53, 8;
	add.s64 	%rd37, %rd2, %rd36;
	ld.global.f64 	%fd10, [%rd37];
	mul.wide.u32 	%rd38, %r52, 8;
	add.s64 	%rd39, %rd2, %rd38;
	ld.global.f64 	%fd38, [%rd39];
	mul.f64 	%fd39, %fd36, %fd2;
	fma.rn.f64 	%fd40, %fd35, %fd1, %fd39;
	fma.rn.f64 	%fd41, %fd37, %fd3, %fd40;
	fma.rn.f64 	%fd42, %fd33, %fd41, %fd34;
	fma.rn.f64 	%fd11, %fd21, %fd38, %fd42;
	abs.f64 	%fd12, %fd11;
	setp.eq.f64 	%p4, %fd12, 0d7FF0000000000000;
	@%p4 bra 	$L__BB1_8;
	mul.f64 	%fd43, %fd11, 0d3FE45F306DC9C883;
	cvt.rni.s32.f64 	%r60, %fd43;
	cvt.rn.f64.s32 	%fd44, %r60;
	fma.rn.f64 	%fd45, %fd44, 0dBFF921FB54442D18, %fd11;
	fma.rn.f64 	%fd46, %fd44, 0dBC91A62633145C00, %fd45;
	fma.rn.f64 	%fd74, %fd44, 0dB97B839A252049C0, %fd46;
	setp.ltu.f64 	%p5, %fd12, 0d41E0000000000000;
	@%p5 bra 	$L__BB1_7;
	{ // callseq 3, 0
	.param .b64 param0;
	st.param.f64 	[param0], %fd11;
	.param .align 16 .b8 retval0[16];
	call.uni (retval0), 
	__internal_trig_reduction_slowpathd, 
	(
	param0
	);
	ld.param.f64 	%fd74, [retval0];
	ld.param.b32 	%r60, [retval0+8];
	} // callseq 3
$L__BB1_7:
	add.s32 	%r61, %r60, 1;
	bra.uni 	$L__BB1_9;
$L__BB1_8:
	mov.f64 	%fd48, 0d0000000000000000;
	mul.rn.f64 	%fd74, %fd11, %fd48;
	mov.b32 	%r61, 1;
$L__BB1_9:
	shl.b32 	%r45, %r61, 6;
	cvt.u64.u32 	%rd40, %r45;
	and.b64  	%rd41, %rd40, 64;
	mov.u64 	%rd42, __cudart_sin_cos_coeffs;
	add.s64 	%rd43, %rd42, %rd41;
	mul.rn.f64 	%fd49, %fd74, %fd74;
	and.b32  	%r46, %r61, 1;
	setp.eq.b32 	%p6, %r46, 1;
	selp.f64 	%fd50, 0dBDA8FF8320FD8164, 0d3DE5DB65F9785EBA, %p6;
	ld.global.nc.v2.f64 	{%fd51, %fd52}, [%rd43];
	fma.rn.f64 	%fd53, %fd50, %fd49, %fd51;
	fma.rn.f64 	%fd54, %fd53, %fd49, %fd52;
	ld.global.nc.v2.f64 	{%fd55, %fd56}, [%rd43+16];
	fma.rn.f64 	%fd57, %fd54, %fd49, %fd55;
	fma.rn.f64 	%fd58, %fd57, %fd49, %fd56;
	ld.global.nc.v2.f64 	{%fd59, %fd60}, [%rd43+32];
	fma.rn.f64 	%fd61, %fd58, %fd49, %fd59;
	fma.rn.f64 	%fd62, %fd61, %fd49, %fd60;
	fma.rn.f64 	%fd63, %fd62, %fd74, %fd74;
	fma.rn.f64 	%fd64, %fd62, %fd49, 0d3FF0000000000000;
	selp.f64 	%fd65, %fd64, %fd63, %p6;
	and.b32  	%r47, %r61, 2;
	setp.eq.s32 	%p7, %r47, 0;
	mov.f64 	%fd66, 0d0000000000000000;
	sub.f64 	%fd67, %fd66, %fd65;
	selp.f64 	%fd68, %fd65, %fd67, %p7;
	mul.f64 	%fd69, %fd7, %fd68;
	fma.rn.f64 	%fd72, %fd8, %fd69, %fd72;
	fma.rn.f64 	%fd71, %fd9, %fd69, %fd71;
	fma.rn.f64 	%fd70, %fd10, %fd69, %fd70;
	add.s32 	%r59, %r59, 1;
	setp.ne.s32 	%p8, %r59, 0;
	add.s64 	%rd50, %rd50, 8;
	add.s32 	%r58, %r58, 1;
	add.s32 	%r57, %r57, 1;
	add.s32 	%r56, %r56, 1;
	add.s32 	%r55, %r55, 1;
	add.s32 	%r54, %r54, 1;
	add.s32 	%r53, %r53, 1;
	add.s32 	%r52, %r52, 1;
	@%p8 bra 	$L__BB1_4;
	mul.wide.s32 	%rd44, %r51, 8;
	add.s64 	%rd45, %rd1, %rd44;
	st.global.f64 	[%rd45], %fd72;
	add.s64 	%rd46, %rd45, %rd5;
	st.global.f64 	[%rd46], %fd71;
	add.s64 	%rd47, %rd46, %rd5;
	st.global.f64 	[%rd47], %fd70;
	add.s32 	%r51, %r51, %r3;
	setp.lt.s32 	%p9, %r51, %r37;
	@%p9 bra 	$L__BB1_3;
	bra.uni 	$L__BB1_12;
$L__BB1_11:
	mul.wide.s32 	%rd12, %r51, 8;
	add.s64 	%rd13, %rd1, %rd12;
	mov.b64 	%rd14, 0;
	st.global.u64 	[%rd13], %rd14;
	mul.wide.s32 	%rd15, %r37, 8;
	add.s64 	%rd16, %rd13, %rd15;
	st.global.u64 	[%rd16], %rd14;
	add.s64 	%rd17, %rd16, %rd15;
	st.global.u64 	[%rd17], %rd14;
	add.s32 	%r51, %r51, %r3;
	setp.lt.s32 	%p3, %r51, %r37;
	@%p3 bra 	$L__BB1_11;
$L__BB1_12:
	ret;

}
	// .globl	_Z24gpuTemplateStgHomoTurb2DIfEvPT_S1_S1_S1_S0_ii
.visible .entry _Z24gpuTemplateStgHomoTurb2DIfEvPT_S1_S1_S1_S0_ii(
	.param .u64 .ptr .align 1 _Z24gpuTemplateStgHomoTurb2DIfEvPT_S1_S1_S1_S0_ii_param_0,
	.param .u64 .ptr .align 1 _Z24gpuTemplateStgHomoTurb2DIfEvPT_S1_S1_S1_S0_ii_param_1,
	.param .u64 .ptr .align 1 _Z24gpuTemplateStgHomoTurb2DIfEvPT_S1_S1_S1_S0_ii_param_2,
	.param .u64 .ptr .align 1 _Z24gpuTemplateStgHomoTurb2DIfEvPT_S1_S1_S1_S0_ii_param_3,
	.param .f32 _Z24gpuTemplateStgHomoTurb2DIfEvPT_S1_S1_S1_S0_ii_param_4,
	.param .u32 _Z24gpuTemplateStgHomoTurb2DIfEvPT_S1_S1_S1_S0_ii_param_5,
	.param .u32 _Z24gpuTemplateStgHomoTurb2DIfEvPT_S1_S1_S1_S0_ii_param_6
)
{
	.local .align 4 .b8 	__local_depot2[28];
	.reg .b64 	%SP;
	.reg .b64 	%SPL;
	.reg .pred 	%p<14>;
	.reg .b32 	%r<68>;
	.reg .b32 	%f<56>;
	.reg .b64 	%rd<60>;
	.reg .b64 	%fd<3>;

	mov.u64 	%SPL, __local_depot2;
	ld.param.u64 	%rd12, [_Z24gpuTemplateStgHomoTurb2DIfEvPT_S1_S1_S1_S0_ii_param_0];
	ld.param.u64 	%rd14, [_Z24gpuTemplateStgHomoTurb2DIfEvPT_S1_S1_S1_S0_ii_param_2];
	ld.param.f32 	%f16, [_Z24gpuTemplateStgHomoTurb2DIfEvPT_S1_S1_S1_S0_ii_param_4];
	ld.param.u32 	%r24, [_Z24gpuTemplateStgHomoTurb2DIfEvPT_S1_S1_S1_S0_ii_param_5];
	ld.param.u32 	%r25, [_Z24gpuTemplateStgHomoTurb2DIfEvPT_S1_S1_S1_S0_ii_param_6];
	cvta.to.global.u64 	%rd1, %rd12;
	add.u64 	%rd2, %SPL, 0;
	mov.u32 	%r26, %tid.x;
	mov.u32 	%r27, %ctaid.x;
	mov.u32 	%r1, %ntid.x;
	mad.lo.s32 	%r61, %r27, %r1, %r26;
	setp.ge.s32 	%p1, %r61, %r24;
	@%p1 bra 	$L__BB2_15;
	setp.gt.s32 	%p2, %r25, 0;
	mov.u32 	%r28, %nctaid.x;
	mul.lo.s32 	%r3, %r1, %r28;
	@%p2 bra 	$L__BB2_2;
	bra.uni 	$L__BB2_14;
$L__BB2_2:
	cvta.to.global.u64 	%rd3, %rd14;
	mul.wide.s32 	%rd4, %r24, 4;
	shl.b32 	%r35, %r25, 1;
	mov.u64 	%rd42, __cudart_i2opi_f;
$L__BB2_3:
	ld.param.u64 	%rd56, [_Z24gpuTemplateStgHomoTurb2DIfEvPT_S1_S1_S1_S0_ii_param_3];
	ld.param.u64 	%rd55, [_Z24gpuTemplateStgHomoTurb2DIfEvPT_S1_S1_S1_S0_ii_param_1];
	cvta.to.global.u64 	%rd21, %rd55;
	mul.wide.s32 	%rd22, %r61, 4;
	add.s64 	%rd23, %rd21, %rd22;
	ld.global.f32 	%f18, [%rd23];
	cvta.to.global.u64 	%rd24, %rd56;
	ld.global.f32 	%f19, [%rd24];
	mul.f32 	%f20, %f16, %f19;
	sub.f32 	%f1, %f18, %f20;
	add.s64 	%rd25, %rd23, %rd4;
	ld.global.f32 	%f21, [%rd25];
	ld.global.f32 	%f22, [%rd24+4];
	mul.f32 	%f23, %f16, %f22;
	sub.f32 	%f2, %f21, %f23;
	mov.f32 	%f53, 0f00000000;
	mov.b32 	%r62, 0;
	mov.f32 	%f54, %f53;
$L__BB2_4:
	mul.wide.u32 	%rd26, %r62, 4;
	add.s64 	%rd27, %rd3, %rd26;
	ld.global.f32 	%f24, [%rd27];
	add.s32 	%r31, %r62, %r25;
	mul.wide.u32 	%rd28, %r31, 4;
	add.s64 	%rd29, %rd3, %rd28;
	ld.global.f32 	%f5, [%rd29];
	add.s32 	%r32, %r31, %r25;
	mul.wide.u32 	%rd30, %r32, 4;
	add.s64 	%rd31, %rd3, %rd30;
	ld.global.f32 	%f25, [%rd31];
	add.s32 	%r33, %r32, %r25;
	mul.wide.u32 	%rd32, %r33, 4;
	add.s64 	%rd33, %rd3, %rd32;
	ld.global.f32 	%f26, [%rd33];
	add.s32 	%r34, %r33, %r25;
	mul.wide.u32 	%rd34, %r34, 4;
	add.s64 	%rd35, %rd3, %rd34;
	ld.global.f32 	%f27, [%rd35];
	add.s32 	%r36, %r34, %r35;
	mul.wide.u32 	%rd36, %r36, 4;
	add.s64 	%rd37, %rd3, %rd36;
	ld.global.f32 	%f6, [%rd37];
	add.s32 	%r37, %r36, %r25;
	mul.wide.u32 	%rd38, %r37, 4;
	add.s64 	%rd39, %rd3, %rd38;
	ld.global.f32 	%f7, [%rd39];
	add.s32 	%r38, %r37, %r35;
	mul.wide.u32 	%rd40, %r38, 4;
	add.s64 	%rd41, %rd3, %rd40;
	ld.global.f32 	%f28, [%rd41];
	mul.f32 	%f29, %f27, %f2;
	fma.rn.f32 	%f30, %f26, %f1, %f29;
	fma.rn.f32 	%f31, %f24, %f30, %f25;
	fma.rn.f32 	%f8, %f16, %f28, %f31;
	mul.f32 	%f32, %f8, 0f3F22F983;
	cvt.rni.s32.f32 	%r66, %f32;
	cvt.rn.f32.s32 	%f33, %r66;
	fma.rn.f32 	%f34, %f33, 0fBFC90FDA, %f8;
	fma.rn.f32 	%f35, %f33, 0fB3A22168, %f34;
	fma.rn.f32 	%f55, %f33, 0fA7C234C5, %f35;
	abs.f32 	%f10, %f8;
	setp.ltu.f32 	%p4, %f10, 0f47CE4780;
	@%p4 bra 	$L__BB2_12;
	setp.eq.f32 	%p5, %f10, 0f7F800000;
	@%p5 bra 	$L__BB2_11;
	mov.b32 	%r7, %f8;
	shl.b32 	%r40, %r7, 8;
	or.b32  	%r8, %r40, -2147483648;
	mov.b64 	%rd59, 0;
	mov.b32 	%r63, 0;
	mov.u64 	%rd57, %rd42;
	mov.u64 	%rd58, %rd2;
$L__BB2_7:
	.pragma "nounroll";
	ld.global.nc.u32 	%r41, [%rd57];
	mad.wide.u32 	%rd44, %r41, %r8, %rd59;
	shr.u64 	%rd59, %rd44, 32;
	st.local.u32 	[%rd58], %rd44;
	add.s32 	%r63, %r63, 1;
	add.s64 	%rd58, %rd58, 4;
	add.s64 	%rd57, %rd57, 4;
	setp.ne.s32 	%p6, %r63, 6;
	@%p6 bra 	$L__BB2_7;
	shr.u32 	%r42, %r7, 23;
	st.local.u32 	[%rd2+24], %rd59;
	and.b32  	%r11, %r42, 31;
	and.b32  	%r43, %r42, 224;
	add.s32 	%r44, %r43, -128;
	shr.u32 	%r45, %r44, 5;
	mul.wide.u32 	%rd45, %r45, 4;
	sub.s64 	%rd11, %rd2, %rd45;
	ld.local.u32 	%r64, [%rd11+24];
	ld.local.u32 	%r65, [%rd11+20];
	setp.eq.s32 	%p7, %r11, 0;
	@%p7 bra 	$L__BB2_10;
	shf.l.wrap.b32 	%r64, %r65, %r64, %r11;
	ld.local.u32 	%r46, [%rd11+16];
	shf.l.wrap.b32 	%r65, %r46, %r65, %r11;
$L__BB2_10:
	shr.u32 	%r47, %r64, 30;
	shf.l.wrap.b32 	%r48, %r65, %r64, 2;
	shl.b32 	%r49, %r65, 2;
	shr.u32 	%r50, %r48, 31;
	add.s32 	%r51, %r50, %r47;
	neg.s32 	%r52, %r51;
	setp.lt.s32 	%p8, %r7, 0;
	selp.b32 	%r66, %r52, %r51, %p8;
	xor.b32  	%r53, %r48, %r7;
	shr.s32 	%r54, %r48, 31;
	xor.b32  	%r55, %r54, %r48;
	xor.b32  	%r56, %r54, %r49;
	cvt.u64.u32 	%rd46, %r55;
	shl.b64 	%rd47, %rd46, 32;
	cvt.u64.u32 	%rd48, %r56;
	or.b64  	%rd49, %rd47, %rd48;
	cvt.rn.f64.s64 	%fd1, %rd49;
	mul.f64 	%fd2, %fd1, 0d3BF921FB54442D19;
	cvt.rn.f32.f64 	%f36, %fd2;
	neg.f32 	%f37, %f36;
	setp.lt.s32 	%p9, %r53, 0;
	selp.f32 	%f55, %f37, %f36, %p9;
	bra.uni 	$L__BB2_12;
$L__BB2_11:
	mov.f32 	%f38, 0f00000000;
	mul.rn.f32 	%f55, %f8, %f38;
	mov.b32 	%r66, 0;
$L__BB2_12:
	add.s32 	%r58, %r66, 1;
	mul.rn.f32 	%f39, %f55, %f55;
	and.b32  	%r59, %r66, 1;
	setp.eq.b32 	%p10, %r59, 1;
	selp.f32 	%f40, %f55, 0f3F800000, %p10;
	fma.rn.f32 	%f41, %f39, %f40, 0f00000000;
	fma.rn.f32 	%f42, %f39, 0f37CBAC00, 0fBAB607ED;
	selp.f32 	%f43, 0fB94D4153, %f42, %p10;
	selp.f32 	%f44, 0f3C0885E4, 0f3D2AAABB, %p10;
	fma.rn.f32 	%f45, %f43, %f39, %f44;
	selp.f32 	%f46, 0fBE2AAAA8, 0fBEFFFFFF, %p10;
	fma.rn.f32 	%f47, %f45, %f39, %f46;
	fma.rn.f32 	%f48, %f47, %f41, %f40;
	and.b32  	%r60, %r58, 2;
	setp.eq.s32 	%p11, %r60, 0;
	mov.f32 	%f49, 0f00000000;
	sub.f32 	%f50, %f49, %f48;
	selp.f32 	%f51, %f48, %f50, %p11;
	mul.f32 	%f52, %f5, %f51;
	fma.rn.f32 	%f54, %f6, %f52, %f54;
	fma.rn.f32 	%f53, %f7, %f52, %f53;
	add.s32 	%r62, %r62, 1;
	setp.ne.s32 	%p12, %r62, %r25;
	@%p12 bra 	$L__BB2_4;
	ld.param.u64 	%rd54, [_Z24gpuTemplateStgHomoTurb2DIfEvPT_S1_S1_S1_S0_ii_param_0];
	cvta.to.global.u64 	%rd50, %rd54;
	mul.wide.s32 	%rd51, %r61, 4;
	add.s64 	%rd52, %rd50, %rd51;
	st.global.f32 	[%rd52], %f54;
	add.s64 	%rd53, %rd52, %rd4;
	st.global.f32 	[%rd53], %f53;
	add.s32 	%r61, %r61, %r3;
	setp.lt.s32 	%p13, %r61, %r24;
	@%p13 bra 	$L__BB2_3;
	bra.uni 	$L__BB2_15;
$L__BB2_14:
	mul.wide.s32 	%rd17, %r61, 4;
	add.s64 	%rd18, %rd1, %rd17;
	mov.b32 	%r29, 0;
	st.global.u32 	[%rd18], %r29;
	mul.wide.s32 	%rd19, %r24, 4;
	add.s64 	%rd20, %rd18, %rd19;
	st.global.u32 	[%rd20], %r29;
	add.s32 	%r61, %r61, %r3;
	setp.lt.s32 	%p3, %r61, %r24;
	@%p3 bra 	$L__BB2_14;
$L__BB2_15:
	ret;

}
	// .globl	_Z24gpuTemplateStgHomoTurb3DIfEvPT_S1_S1_S1_S0_ii
.visible .entry _Z24gpuTemplateStgHomoTurb3DIfEvPT_S1_S1_S1_S0_ii(
	.param .u64 .ptr .align 1 _Z24gpuTemplateStgHomoTurb3DIfEvPT_S1_S1_S1_S0_ii_param_0,
	.param .u64 .ptr .align 1 _Z24gpuTemplateStgHomoTurb3DIfEvPT_S1_S1_S1_S0_ii_param_1,
	.param .u64 .ptr .align 1 _Z24gpuTemplateStgHomoTurb3DIfEvPT_S1_S1_S1_S0_ii_param_2,
	.param .u64 .ptr .align 1 _Z24gpuTemplateStgHomoTurb3DIfEvPT_S1_S1_S1_S0_ii_param_3,
	.param .f32 _Z24gpuTemplateStgHomoTurb3DIfEvPT_S1_S1_S1_S0_ii_param_4,
	.param .u32 _Z24gpuTemplateStgHomoTurb3DIfEvPT_S1_S1_S1_S0_ii_param_5,
	.param .u32 _Z24gpuTemplateStgHomoTurb3DIfEvPT_S1_S1_S1_S0_ii_param_6
)
{
	.local .align 4 .b8 	__local_depot3[28];
	.reg .b64 	%SP;
	.reg .b64 	%SPL;
	.reg .pred 	%p<14>;
	.reg .b32 	%r<69>;
	.reg .b32 	%f<67>;
	.reg .b64 	%rd<68>;
	.reg .b64 	%fd<3>;

	mov.u64 	%SPL, __local_depot3;
	ld.param.u64 	%rd11, [_Z24gpuTemplateStgHomoTurb3DIfEvPT_S1_S1_S1_S0_ii_param_0];
	ld.param.f32 	%f20, [_Z24gpuTemplateStgHomoTurb3DIfEvPT_S1_S1_S1_S0_ii_param_4];
	ld.param.u32 	%r24, [_Z24gpuTemplateStgHomoTurb3DIfEvPT_S1_S1_S1_S0_ii_param_5];
	ld.param.u32 	%r25, [_Z24gpuTemplateStgHomoTurb3DIfEvPT_S1_S1_S1_S0_ii_param_6];
	cvta.to.global.u64 	%rd1, %rd11;
	add.u64 	%rd2, %SPL, 0;
	mov.u32 	%r26, %tid.x;
	mov.u32 	%r27, %ctaid.x;
	mov.u32 	%r1, %ntid.x;
	mad.lo.s32 	%r62, %r27, %r1, %r26;
	setp.ge.s32 	%p1, %r62, %r24;
	@%p1 bra 	$L__BB3_15;
	setp.gt.s32 	%p2, %r25, 0;
	mov.u32 	%r28, %nctaid.x;
	mul.lo.s32 	%r3, %r1, %r28;
	@%p2 bra 	$L__BB3_2;
	bra.uni 	$L__BB3_14;
$L__BB3_2:
	mul.wide.s32 	%rd3, %r24, 4;
$L__BB3_3:
	ld.param.u64 	%rd64, [_Z24gpuTemplateStgHomoTurb3DIfEvPT_S1_S1_S1_S0_ii_param_3];
	ld.param.u64 	%rd62, [_Z24gpuTemplateStgHomoTurb3DIfEvPT_S1_S1_S1_S0_ii_param_1];
	cvta.to.global.u64 	%rd21, %rd62;
	mul.wide.s32 	%rd22, %r62, 4;
	add.s64 	%rd23, %rd21, %rd22;
	ld.global.f32 	%f22, [%rd23];
	cvta.to.global.u64 	%rd24, %rd64;
	ld.global.f32 	%f23, [%rd24];
	mul.f32 	%f24, %f20, %f23;
	sub.f32 	%f1, %f22, %f24;
	add.s64 	%rd25, %rd23, %rd3;
	ld.global.f32 	%f25, [%rd25];
	ld.global.f32 	%f26, [%rd24+4];
	mul.f32 	%f27, %f20, %f26;
	sub.f32 	%f2, %f25, %f27;
	add.s64 	%rd26, %rd25, %rd3;
	ld.global.f32 	%f28, [%rd26];
	mul.f32 	%f29, %f25, %f28;
	ld.global.f32 	%f30, [%rd24+8];
	mul.f32 	%f31, %f20, %f30;
	sub.f32 	%f3, %f29, %f31;
	mov.f32 	%f63, 0f00000000;
	mov.b32 	%r63, 0;
	mov.f32 	%f64, %f63;
	mov.f32 	%f65, %f63;
$L__BB3_4:
	ld.param.u64 	%rd63, [_Z24gpuTemplateStgHomoTurb3DIfEvPT_S1_S1_S1_S0_ii_param_2];
	cvta.to.global.u64 	%rd27, %rd63;
	mul.wide.u32 	%rd28, %r63, 4;
	add.s64 	%rd29, %rd27, %rd28;
	ld.global.f32 	%f32, [%rd29];
	add.s32 	%r31, %r63, %r25;
	mul.wide.u32 	%rd30, %r31, 4;
	add.s64 	%rd31, %rd27, %rd30;
	ld.global.f32 	%f7, [%rd31];
	add.s32 	%r32, %r31, %r25;
	mul.wide.u32 	%rd32, %r32, 4;
	add.s64 	%rd33, %rd27, %rd32;
	ld.global.f32 	%f33, [%rd33];
	add.s32 	%r33, %r32, %r25;
	mul.wide.u32 	%rd34, %r33, 4;
	add.s64 	%rd35, %rd27, %rd34;
	ld.global.f32 	%f34, [%rd35];
	add.s32 	%r34, %r33, %r25;
	mul.wide.u32 	%rd36, %r34, 4;
	add.s64 	%rd37, %rd27, %rd36;
	ld.global.f32 	%f35, [%rd37];
	add.s32 	%r35, %r34, %r25;
	mul.wide.u32 	%rd38, %r35, 4;
	add.s64 	%rd39, %rd27, %rd38;
	ld.global.f32 	%f36, [%rd39];
	add.s32 	%r36, %r35, %r25;
	mul.wide.u32 	%rd40, %r36, 4;
	add.s64 	%rd41, %rd27, %rd40;
	ld.global.f32 	%f8, [%rd41];
	add.s32 	%r37, %r36, %r25;
	mul.wide.u32 	%rd42, %r37, 4;
	add.s64 	%rd43, %rd27, %rd42;
	ld.global.f32 	%f9, [%rd43];
	add.s32 	%r38, %r37, %r25;
	mul.wide.u32 	%rd44, %r38, 4;
	add.s64 	%rd45, %rd27, %rd44;
	ld.global.f32 	%f10, [%rd45];
	add.s32 	%r39, %r38, %r25;
	mul.wide.u32 	%rd46, %r39, 4;
	add.s64 	%rd47, %rd27, %rd46;
	ld.global.f32 	%f37, [%rd47];
	mul.f32 	%f38, %f35, %f2;
	fma.rn.f32 	%f39, %f34, %f1, %f38;
	fma.rn.f32 	%f40, %f36, %f3, %f39;
	fma.rn.f32 	%f41, %f32, %f40, %f33;
	fma.rn.f32 	%f11, %f20, %f37, %f41;
	mul.f32 	%f42, %f11, 0f3F22F983;
	cvt.rni.s32.f32 	%r67, %f42;
	cvt.rn.f32.s32 	%f43, %r67;
	fma.rn.f32 	%f44, %f43, 0fBFC90FDA, %f11;
	fma.rn.f32 	%f45, %f43, 0fB3A22168, %f44;
	fma.rn.f32 	%f66, %f43, 0fA7C234C5, %f45;
	abs.f32 	%f13, %f11;
	setp.ltu.f32 	%p4, %f13, 0f47CE4780;
	@%p4 bra 	$L__BB3_12;
	setp.eq.f32 	%p5, %f13, 0f7F800000;
	@%p5 bra 	$L__BB3_11;
	mov.b32 	%r7, %f11;
	shl.b32 	%r41, %r7, 8;
	or.b32  	%r8, %r41, -2147483648;
	mov.b64 	%rd67, 0;
	mov.b32 	%r64, 0;
	mov.u64 	%rd65, __cudart_i2opi_f;
	mov.u64 	%rd66, %rd2;
$L__BB3_7:
	.pragma "nounroll";
	ld.global.nc.u32 	%r42, [%rd65];
	mad.wide.u32 	%rd50, %r42, %r8, %rd67;
	shr.u64 	%rd67, %rd50, 32;
	st.local.u32 	[%rd66], %rd50;
	add.s32 	%r64, %r64, 1;
	add.s64 	%rd66, %rd66, 4;
	add.s64 	%rd65, %rd65, 4;
	setp.ne.s32 	%p6, %r64, 6;
	@%p6 bra 	$L__BB3_7;
	shr.u32 	%r43, %r7, 23;
	st.local.u32 	[%rd2+24], %rd67;
	and.b32  	%r11, %r43, 31;
	and.b32  	%r44, %r43, 224;
	add.s32 	%r45, %r44, -128;
	shr.u32 	%r46, %r45, 5;
	mul.wide.u32 	%rd51, %r46, 4;
	sub.s64 	%rd10, %rd2, %rd51;
	ld.local.u32 	%r65, [%rd10+24];
	ld.local.u32 	%r66, [%rd10+20];
	setp.eq.s32 	%p7, %r11, 0;
	@%p7 bra 	$L__BB3_10;
	shf.l.wrap.b32 	%r65, %r66, %r65, %r11;
	ld.local.u32 	%r47, [%rd10+16];
	shf.l.wrap.b32 	%r66, %r47, %r66, %r11;
$L__BB3_10:
	shr.u32 	%r48, %r65, 30;
	shf.l.wrap.b32 	%r49, %r66, %r65, 2;
	shl.b32 	%r50, %r66, 2;
	shr.u32 	%r51, %r49, 31;
	add.s32 	%r52, %r51, %r48;
	neg.s32 	%r53, %r52;
	setp.lt.s32 	%p8, %r7, 0;
	selp.b32 	%r67, %r53, %r52, %p8;
	xor.b32  	%r54, %r49, %r7;
	shr.s32 	%r55, %r49, 31;
	xor.b32  	%r56, %r55, %r49;
	xor.b32  	%r57, %r55, %r50;
	cvt.u64.u32 	%rd52, %r56;
	shl.b64 	%rd53, %rd52, 32;
	cvt.u64.u32 	%rd54, %r57;
	or.b64  	%rd55, %rd53, %rd54;
	cvt.rn.f64.s64 	%fd1, %rd55;
	mul.f64 	%fd2, %fd1, 0d3BF921FB54442D19;
	cvt.rn.f32.f64 	%f46, %fd2;
	neg.f32 	%f47, %f46;
	setp.lt.s32 	%p9, %r54, 0;
	selp.f32 	%f66, %f47, %f46, %p9;
	bra.uni 	$L__BB3_12;
$L__BB3_11:
	mov.f32 	%f48, 0f00000000;
	mul.rn.f32 	%f66, %f11, %f48;
	mov.b32 	%r67, 0;
$L__BB3_12:
	add.s32 	%r59, %r67, 1;
	mul.rn.f32 	%f49, %f66, %f66;
	and.b32  	%r60, %r67, 1;
	setp.eq.b32 	%p10, %r60, 1;
	selp.f32 	%f50, %f66, 0f3F800000, %p10;
	fma.rn.f32 	%f51, %f49, %f50, 0f00000000;
	fma.rn.f32 	%f52, %f49, 0f37CBAC00, 0fBAB607ED;
	selp.f32 	%f53, 0fB94D4153, %f52, %p10;
	selp.f32 	%f54, 0f3C0885E4, 0f3D2AAABB, %p10;
	fma.rn.f32 	%f55, %f53, %f49, %f54;
	selp.f32 	%f56, 0fBE2AAAA8, 0fBEFFFFFF, %p10;
	fma.rn.f32 	%f57, %f55, %f49, %f56;
	fma.rn.f32 	%f58, %f57, %f51, %f50;
	and.b32  	%r61, %r59, 2;
	setp.eq.s32 	%p11, %r61, 0;
	mov.f32 	%f59, 0f00000000;
	sub.f32 	%f60, %f59, %f58;
	selp.f32 	%f61, %f58, %f60, %p11;
	mul.f32 	%f62, %f7, %f61;
	fma.rn.f32 	%f65, %f8, %f62, %f65;
	fma.rn.f32 	%f64, %f9, %f62, %f64;
	fma.rn.f32 	%f63, %f10, %f62, %f63;
	add.s32 	%r63, %r63, 1;
	setp.ne.s32 	%p12, %r63, %r25;
	@%p12 bra 	$L__BB3_4;
	ld.param.u64 	%rd61, [_Z24gpuTemplateStgHomoTurb3DIfEvPT_S1_S1_S1_S0_ii_param_0];
	cvta.to.global.u64 	%rd56, %rd61;
	mul.wide.s32 	%rd57, %r62, 4;
	add.s64 	%rd58, %rd56, %rd57;
	st.global.f32 	[%rd58], %f65;
	add.s64 	%rd59, %rd58, %rd3;
	st.global.f32 	[%rd59], %f64;
	add.s64 	%rd60, %rd59, %rd3;
	st.global.f32 	[%rd60], %f63;
	add.s32 	%r62, %r62, %r3;
	setp.lt.s32 	%p13, %r62, %r24;
	@%p13 bra 	$L__BB3_3;
	bra.uni 	$L__BB3_15;
$L__BB3_14:
	mul.wide.s32 	%rd16, %r62, 4;
	add.s64 	%rd17, %rd1, %rd16;
	mov.b32 	%r29, 0;
	st.global.u32 	[%rd17], %r29;
	mul.wide.s32 	%rd18, %r24, 4;
	add.s64 	%rd19, %rd17, %rd18;
	st.global.u32 	[%rd19], %r29;
	add.s64 	%rd20, %rd19, %rd18;
	st.global.u32 	[%rd20], %r29;
	add.s32 	%r62, %r62, %r3;
	setp.lt.s32 	%p3, %r62, %r24;
	@%p3 bra 	$L__BB3_14;
$L__BB3_15:
	ret;

}
.func  (.param .align 16 .b8 func_retval0[16]) __internal_trig_reduction_slowpathd(
	.param .b64 __internal_trig_reduction_slowpathd_param_0
)
{
	.local .align 8 .b8 	__local_depot4[40];
	.reg .b64 	%SP;
	.reg .b64 	%SPL;
	.reg .pred 	%p<10>;
	.reg .b32 	%r<47>;
	.reg .b64 	%rd<74>;
	.reg .b64 	%fd<5>;

	mov.u64 	%SPL, __local_depot4;
	ld.param.f64 	%fd4, [__internal_trig_reduction_slowpathd_param_0];
	add.u64 	%rd1, %SPL, 0;
	{
	.reg .b32 %temp; 
	mov.b64 	{%temp, %r1}, %fd4;
	}
	shr.u32 	%r2, %r1, 20;
	and.b32  	%r3, %r2, 2047;
	setp.eq.s32 	%p1, %r3, 2047;
	mov.b32 	%r46, 0;
	@%p1 bra 	$L__BB4_9;
	add.s32 	%r20, %r3, -1024;
	mov.b64 	%rd20, %fd4;
	shl.b64 	%rd2, %rd20, 11;
	shr.u32 	%r4, %r20, 6;
	sub.s32 	%r45, 15, %r4;
	sub.s32 	%r21, 19, %r4;
	setp.lt.u32 	%p2, %r20, 128;
	selp.b32 	%r6, 18, %r21, %p2;
	setp.ge.s32 	%p3, %r45, %r6;
	mov.b64 	%rd70, 0;
	@%p3 bra 	$L__BB4_4;
	add.s32 	%r23, %r6, %r4;
	neg.s32 	%r43, %r23;
	or.b64  	%rd3, %rd2, -9223372036854775808;
	mov.b64 	%rd70, 0;
	mov.b32 	%r42, 0;
	mov.u64 	%rd25, __cudart_i2opi_d;
	mov.u32 	%r44, %r45;
$L__BB4_3:
	.pragma "nounroll";
	mul.wide.s32 	%rd22, %r42, 8;
	add.s64 	%rd23, %rd1, %rd22;
	mul.wide.s32 	%rd24, %r44, 8;
	add.s64 	%rd26, %rd25, %rd24;
	ld.global.nc.u64 	%rd27, [%rd26];
	{
	.reg .u32 %r0, %r1, %r2, %r3, %alo, %ahi, %blo, %bhi, %clo, %chi;
	mov.b64 	{%alo,%ahi}, %rd27;
	mov.b64 	{%blo,%bhi}, %rd3;
	mov.b64 	{%clo,%chi}, %rd70;
	mad.lo.cc.u32 	%r0, %alo, %blo, %clo;
	madc.hi.cc.u32 	%r1, %alo, %blo, %chi;
	madc.hi.u32 	%r2, %alo, %bhi, 0;
	mad.lo.cc.u32 	%r1, %alo, %bhi, %r1;
	madc.hi.cc.u32 	%r2, %ahi, %blo, %r2;
	madc.hi.u32 	%r3, %ahi, %bhi, 0;
	mad.lo.cc.u32 	%r1, %ahi, %blo, %r1;
	madc.lo.cc.u32 	%r2, %ahi, %bhi, %r2;
	addc.u32 	%r3, %r3, 0;
	mov.b64 	%rd28, {%r0,%r1};
	mov.b64 	%rd70, {%r2,%r3};
	}
	st.local.u64 	[%rd23], %rd28;
	add.s32 	%r44, %r44, 1;
	add.s32 	%r43, %r43, 1;
	add.s32 	%r42, %r42, 1;
	setp.ne.s32 	%p4, %r43, -15;
	mov.u32 	%r45, %r6;
	@%p4 bra 	$L__BB4_3;
$L__BB4_4:
	cvt.s64.s32 	%rd29, %r45;
	cvt.u64.u32 	%rd30, %r4;
	add.s64 	%rd31, %rd30, %rd29;
	shl.b64 	%rd32, %rd31, 3;
	add.s64 	%rd33, %rd1, %rd32;
	st.local.u64 	[%rd33+-120], %rd70;
	and.b32  	%r15, %r2, 63;
	ld.local.u64 	%rd72, [%rd1+16];
	ld.local.u64 	%rd71, [%rd1+24];
	setp.eq.s32 	%p5, %r15, 0;
	@%p5 bra 	$L__BB4_6;
	shl.b64 	%rd34, %rd71, %r15;
	shr.u64 	%rd35, %rd72, 1;
	xor.b32  	%r24, %r15, 63;
	shr.u64 	%rd36, %rd35, %r24;
	or.b64  	%rd71, %rd34, %rd36;
	ld.local.u64 	%rd37, [%rd1+8];
	shl.b64 	%rd38, %rd72, %r15;
	shr.u64 	%rd39, %rd37, 1;
	shr.u64 	%rd40, %rd39, %r24;
	or.b64  	%rd72, %rd38, %rd40;
$L__BB4_6:
	and.b32  	%r25, %r1, -2147483648;
	shr.u64 	%rd41, %rd71, 62;
	cvt.u32.u64 	%r26, %rd41;
	mov.b64 	{%r27, %r28}, %rd71;
	mov.b64 	{%r29, %r30}, %rd72;
	shf.l.wrap.b32 	%r31, %r30, %r27, 2;
	shf.l.wrap.b32 	%r32, %r27, %r28, 2;
	mov.b64 	%rd42, {%r31, %r32};
	shl.b64 	%rd43, %rd72, 2;
	shr.u64 	%rd44, %rd42, 63;
	cvt.u32.u64 	%r33, %rd44;
	add.s32 	%r34, %r33, %r26;
	setp.eq.s32 	%p6, %r25, 0;
	neg.s32 	%r35, %r34;
	selp.b32 	%r46, %r34, %r35, %p6;
	setp.gt.s64 	%p7, %rd42, -1;
	mov.b64 	%rd45, 0;
	{
	.reg .u32 %r0, %r1, %r2, %r3, %a0, %a1, %a2, %a3, %b0, %b1, %b2, %b3;
	mov.b64 	{%a0,%a1}, %rd45;
	mov.b64 	{%a2,%a3}, %rd45;
	mov.b64 	{%b0,%b1}, %rd43;
	mov.b64 	{%b2,%b3}, %rd42;
	sub.cc.u32 	%r0, %a0, %b0;
	subc.cc.u32 	%r1, %a1, %b1;
	subc.cc.u32 	%r2, %a2, %b2;
	subc.u32 	%r3, %a3, %b3;
	mov.b64 	%rd46, {%r0,%r1};
	mov.b64 	%rd47, {%r2,%r3};
	}
	xor.b32  	%r36, %r25, -2147483648;
	selp.b64 	%rd73, %rd42, %rd47, %p7;
	selp.b64 	%rd14, %rd43, %rd46, %p7;
	selp.b32 	%r17, %r25, %r36, %p7;
	clz.b64 	%r37, %rd73;
	cvt.u64.u32 	%rd15, %r37;
	setp.eq.s32 	%p8, %r37, 0;
	@%p8 bra 	$L__BB4_8;
	cvt.u32.u64 	%r38, %rd15;
	and.b32  	%r39, %r38, 63;
	shl.b64 	%rd48, %rd73, %r39;
	shr.u64 	%rd49, %rd14, 1;
	not.b32 	%r40, %r38;
	and.b32  	%r41, %r40, 63;
	shr.u64 	%rd50, %rd49, %r41;
	or.b64  	%rd73, %rd48, %rd50;
$L__BB4_8:
	mov.b64 	%rd51, -3958705157555305931;
	{
	.reg .u32 %r0, %r1, %r2, %r3, %alo, %ahi, %blo, %bhi;
	mov.b64 	{%alo,%ahi}, %rd73;
	mov.b64 	{%blo,%bhi}, %rd51;
	mul.lo.u32 	%r0, %alo, %blo;
	mul.hi.u32 	%r1, %alo, %blo;
	mad.lo.cc.u32 	%r1, %alo, %bhi, %r1;
	madc.hi.u32 	%r2, %alo, %bhi, 0;
	mad.lo.cc.u32 	%r1, %ahi, %blo, %r1;
	madc.hi.cc.u32 	%r2, %ahi, %blo, %r2;
	madc.hi.u32 	%r3, %ahi, %bhi, 0;
	mad.lo.cc.u32 	%r2, %ahi, %bhi, %r2;
	addc.u32 	%r3, %r3, 0;
	mov.b64 	%rd52, {%r0,%r1};
	mov.b64 	%rd53, {%r2,%r3};
	}
	setp.gt.s64 	%p9, %rd53, 0;
	{
	.reg .u32 %r0, %r1, %r2, %r3, %a0, %a1, %a2, %a3, %b0, %b1, %b2, %b3;
	mov.b64 	{%a0,%a1}, %rd52;
	mov.b64 	{%a2,%a3}, %rd53;
	mov.b64 	{%b0,%b1}, %rd52;
	mov.b64 	{%b2,%b3}, %rd53;
	add.cc.u32 	%r0, %a0, %b0;
	addc.cc.u32 	%r1, %a1, %b1;
	addc.cc.u32 	%r2, %a2, %b2;
	addc.u32 	%r3, %a3, %b3;
	mov.b64 	%rd54, {%r0,%r1};
	mov.b64 	%rd55, {%r2,%r3};
	}
	selp.b64 	%rd56, %rd55, %rd53, %p9;
	selp.s64 	%rd57, -1, 0, %p9;
	sub.s64 	%rd58, %rd57, %rd15;
	cvt.u64.u32 	%rd59, %r17;
	shl.b64 	%rd60, %rd59, 32;
	add.s64 	%rd61, %rd56, 1;
	shr.u64 	%rd62, %rd61, 10;
	add.s64 	%rd63, %rd62, 1;
	shr.u64 	%rd64, %rd63, 1;
	shl.b64 	%rd65, %rd58, 52;
	add.s64 	%rd66, %rd65, %rd64;
	add.s64 	%rd67, %rd66, 4602678819172646912;
	or.b64  	%rd68, %rd67, %rd60;
	mov.b64 	%fd4, %rd68;
$L__BB4_9:
	st.param.f64 	[func_retval0], %fd4;
	st.param.b32 	[func_retval0+8], %r46;
	ret;

}


// ===== COMPILED SASS (sm_100) =====

	.target	sm_100

	.elftype	@"ET_EXEC"


//--------------------- .note.nv.tkinfo           --------------------------
	.section	.note.nv.tkinfo,"",@"SHT_NOTE"
	.sectionflags	@"SHF_NOTE_NV_TKINFO"
	.tkinfo
        /*0018*/ 	.word	0x00000002
        /*0030*/ 	.string	""
        /*0030*/ 	.string	"ptxas"
        /*0030*/ 	.string	"Cuda compilation tools, release 13.0, V13.0.88"
        /*0030*/ 	.string	"Build cuda_13.0.r13.0/compiler.36424714_0"
        /*0030*/ 	.string	"-arch sm_100 -m 64 "



//--------------------- .note.nv.cuinfo           --------------------------
	.section	.note.nv.cuinfo,"",@"SHT_NOTE"
	.sectionflags	@"SHF_NOTE_NV_CUINFO"
        /*0018*/ 	.short	0x0002
        /*001a*/ 	.short	0x0064
        /*001c*/ 	.short	0x0082
	.zero		2


//--------------------- .nv.info                  --------------------------
	.section	.nv.info,"",@"SHT_CUDA_INFO"
	.align	4


	//----- nvinfo : EIATTR_REGCOUNT
	.align		4
        /*0000*/ 	.byte	0x04, 0x2f
        /*0002*/ 	.short	(.L_4 - .L_3)
	.align		4
.L_3:
        /*0004*/ 	.word	index@(_Z24gpuTemplateStgHomoTurb2DIdEvPT_S1_S1_S1_S0_ii)
        /*0008*/ 	.word	0x00000040


	//----- nvinfo : EIATTR_FRAME_SIZE
	.align		4
.L_4:
        /*000c*/ 	.byte	0x04, 0x11
        /*000e*/ 	.short	(.L_6 - .L_5)
	.align		4
.L_5:
        /*0010*/ 	.word	index@($_Z24gpuTemplateStgHomoTurb2DIdEvPT_S1_S1_S1_S0_ii$__internal_trig_reduction_slowpathd)
        /*0014*/ 	.word	0x00000028


	//----- nvinfo : EIATTR_FRAME_SIZE
	.align		4
.L_6:
        /*0018*/ 	.byte	0x04, 0x11
        /*001a*/ 	.short	(.L_8 - .L_7)
	.align		4
.L_7:
        /*001c*/ 	.word	index@(_Z24gpuTemplateStgHomoTurb2DIdEvPT_S1_S1_S1_S0_ii)
        /*0020*/ 	.word	0x00000028


	//----- nvinfo : EIATTR_REGCOUNT
	.align		4
.L_8:
        /*0024*/ 	.byte	0x04, 0x2f
        /*0026*/ 	.short	(.L_10 - .L_9)
	.align		4
.L_9:
        /*0028*/ 	.word	index@(_Z24gpuTemplateStgHomoTurb3DIdEvPT_S1_S1_S1_S0_ii)
        /*002c*/ 	.word	0x00000038


	//----- nvinfo : EIATTR_FRAME_SIZE
	.align		4
.L_10:
        /*0030*/ 	.byte	0x04, 0x11
        /*0032*/ 	.short	(.L_12 - .L_11)
	.align		4
.L_11:
        /*0034*/ 	.word	index@($_Z24gpuTemplateStgHomoTurb3DIdEvPT_S1_S1_S1_S0_ii$__internal_trig_reduction_slowpathd)
        /*0038*/ 	.word	0x00000028


	//----- nvinfo : EIATTR_FRAME_SIZE
	.align		4
.L_12:
        /*003c*/ 	.byte	0x04, 0x11
        /*003e*/ 	.short	(.L_14 - .L_13)
	.align		4
.L_13:
        /*0040*/ 	.word	index@(_Z24gpuTemplateStgHomoTurb3DIdEvPT_S1_S1_S1_S0_ii)
        /*0044*/ 	.word	0x00000028


	//----- nvinfo : EIATTR_REGCOUNT
	.align		4
.L_14:
        /*0048*/ 	.byte	0x04, 0x2f
        /*004a*/ 	.short	(.L_16 - .L_15)
	.align		4
.L_15:
        /*004c*/ 	.word	index@(_Z24gpuTemplateStgHomoTurb2DIfEvPT_S1_S1_S1_S0_ii)
        /*0050*/ 	.word	0x00000020


	//----- nvinfo : EIATTR_FRAME_SIZE
	.align		4
.L_16:
        /*0054*/ 	.byte	0x04, 0x11
        /*0056*/ 	.short	(.L_18 - .L_17)
	.align		4
.L_17:
        /*0058*/ 	.word	index@(_Z24gpuTemplateStgHomoTurb2DIfEvPT_S1_S1_S1_S0_ii)
        /*005c*/ 	.word	0x00000000


	//----- nvinfo : EIATTR_REGCOUNT
	.align		4
.L_18:
        /*0060*/ 	.byte	0x04, 0x2f
        /*0062*/ 	.short	(.L_20 - .L_19)
	.align		4
.L_19:
        /*0064*/ 	.word	index@(_Z24gpuTemplateStgHomoTurb3DIfEvPT_S1_S1_S1_S0_ii)
        /*0068*/ 	.word	0x00000020


	//----- nvinfo : EIATTR_FRAME_SIZE
	.align		4
.L_20:
        /*006c*/ 	.byte	0x04, 0x11
        /*006e*/ 	.short	(.L_22 - .L_21)
	.align		4
.L_21:
        /*0070*/ 	.word	index@(_Z24gpuTemplateStgHomoTurb3DIfEvPT_S1_S1_S1_S0_ii)
        /*0074*/ 	.word	0x00000000


	//----- nvinfo : EIATTR_MIN_STACK_SIZE
	.align		4
.L_22:
        /*0078*/ 	.byte	0x04, 0x12
        /*007a*/ 	.short	(.L_24 - .L_23)
	.align		4
.L_23:
        /*007c*/ 	.word	index@(_Z24gpuTemplateStgHomoTurb3DIfEvPT_S1_S1_S1_S0_ii)
        /*0080*/ 	.word	0x00000000


	//----- nvinfo : EIATTR_MIN_STACK_SIZE
	.align		4
.L_24:
        /*0084*/ 	.byte	0x04, 0x12
        /*0086*/ 	.short	(.L_26 - .L_25)
	.align		4
.L_25:
        /*0088*/ 	.word	index@(_Z24gpuTemplateStgHomoTurb2DIfEvPT_S1_S1_S1_S0_ii)
        /*008c*/ 	.word	0x00000000


	//----- nvinfo : EIATTR_MIN_STACK_SIZE
	.align		4
.L_26:
        /*0090*/ 	.byte	0x04, 0x12
        /*0092*/ 	.short	(.L_28 - .L_27)
	.align		4
.L_27:
        /*0094*/ 	.word	index@(_Z24gpuTemplateStgHomoTurb3DIdEvPT_S1_S1_S1_S0_ii)
        /*0098*/ 	.word	0x00000028


	//----- nvinfo : EIATTR_MIN_STACK_SIZE
	.align		4
.L_28:
        /*009c*/ 	.byte	0x04, 0x12
        /*009e*/ 	.short	(.L_30 - .L_29)
	.align		4
.L_29:
        /*00a0*/ 	.word	index@(_Z24gpuTemplateStgHomoTurb2DIdEvPT_S1_S1_S1_S0_ii)
        /*00a4*/ 	.word	0x00000028
.L_30:


//--------------------- .nv.compat                --------------------------
	.section	.nv.compat,"",@"SHT_CUDA_COMPAT_INFO"
	.align	4
        /*0000*/ 	.byte	0x02, 0x09, 0x00, 0x00, 0x02, 0x02, 0x01, 0x00, 0x02, 0x05, 0x05, 0x00, 0x03, 0x07, 0x01, 0x01
        /*0010*/ 	.byte	0x02, 0x03, 0x00, 0x00, 0x02, 0x06, 0x01, 0x00, 0x04, 0x0b, 0x08, 0x00, 0x01, 0x00, 0x00, 0x00
        /*0020*/ 	.byte	0x00, 0x00, 0x00, 0x00


//--------------------- .nv.info._Z24gpuTemplateStgHomoTurb3DIfEvPT_S1_S1_S1_S0_ii --------------------------
	.section	.nv.info._Z24gpuTemplateStgHomoTurb3DIfEvPT_S1_S1_S1_S0_ii,"",@"SHT_CUDA_INFO"
	.sectionflags	@""
	.align	4


	//----- nvinfo : EIATTR_CUDA_API_VERSION
	.align		4
        /*0000*/ 	.byte	0x04, 0x37
        /*0002*/ 	.short	(.L_32 - .L_31)
.L_31:
        /*0004*/ 	.word	0x00000082


	//----- nvinfo : EIATTR_KPARAM_INFO
	.align		4
.L_32:
        /*0008*/ 	.byte	0x04, 0x17
        /*000a*/ 	.short	(.L_34 - .L_33)
.L_33:
        /*000c*/ 	.word	0x00000000
        /*0010*/ 	.short	0x0006
        /*0012*/ 	.short	0x0028
        /*0014*/ 	.byte	0x00, 0xf0, 0x11, 0x00


	//----- nvinfo : EIATTR_KPARAM_INFO
	.align		4
.L_34:
        /*0018*/ 	.byte	0x04, 0x17
        /*001a*/ 	.short	(.L_36 - .L_35)
.L_35:
        /*001c*/ 	.word	0x00000000
        /*0020*/ 	.short	0x0005
        /*0022*/ 	.short	0x0024
        /*0024*/ 	.byte	0x00, 0xf0, 0x11, 0x00


	//----- nvinfo : EIATTR_KPARAM_INFO
	.align		4
.L_36:
        /*0028*/ 	.byte	0x04, 0x17
        /*002a*/ 	.short	(.L_38 - .L_37)
.L_37:
        /*002c*/ 	.word	0x00000000
        /*0030*/ 	.short	0x0004
        /*0032*/ 	.short	0x0020
        /*0034*/ 	.byte	0x00, 0xf0, 0x11, 0x00


	//----- nvinfo : EIATTR_KPARAM_INFO
	.align		4
.L_38:
        /*0038*/ 	.byte	0x04, 0x17
        /*003a*/ 	.short	(.L_40 - .L_39)
.L_39:
        /*003c*/ 	.word	0x00000000
        /*0040*/ 	.short	0x0003
        /*0042*/ 	.short	0x0018
        /*0044*/ 	.byte	0x00, 0xf5, 0x21, 0x00


	//----- nvinfo : EIATTR_KPARAM_INFO
	.align		4
.L_40:
        /*0048*/ 	.byte	0x04, 0x17
        /*004a*/ 	.short	(.L_42 - .L_41)
.L_41:
        /*004c*/ 	.word	0x00000000
        /*0050*/ 	.short	0x0002
        /*0052*/ 	.short	0x0010
        /*0054*/ 	.byte	0x00, 0xf5, 0x21, 0x00


	//----- nvinfo : EIATTR_KPARAM_INFO
	.align		4
.L_42:
        /*0058*/ 	.byte	0x04, 0x17
        /*005a*/ 	.short	(.L_44 - .L_43)
.L_43:
        /*005c*/ 	.word	0x00000000
        /*0060*/ 	.short	0x0001
        /*0062*/ 	.short	0x0008
        /*0064*/ 	.byte	0x00, 0xf5, 0x21, 0x00


	//----- nvinfo : EIATTR_KPARAM_INFO
	.align		4
.L_44:
        /*0068*/ 	.byte	0x04, 0x17
        /*006a*/ 	.short	(.L_46 - .L_45)
.L_45:
        /*006c*/ 	.word	0x00000000
        /*0070*/ 	.short	0x0000
        /*0072*/ 	.short	0x0000
        /*0074*/ 	.byte	0x00, 0xf5, 0x21, 0x00


	//----- nvinfo : EIATTR_SPARSE_MMA_MASK
	.align		4
.L_46:
        /*0078*/ 	.byte	0x03, 0x50
        /*007a*/ 	.short	0x0000


	//----- nvinfo : EIATTR_MAXREG_COUNT
	.align		4
        /*007c*/ 	.byte	0x03, 0x1b
        /*007e*/ 	.short	0x00ff


	//----- nvinfo : EIATTR_MERCURY_ISA_VERSION
	.align		4
        /*0080*/ 	.byte	0x03, 0x5f
        /*0082*/ 	.short	0x0101


	//----- nvinfo : EIATTR_VRC_CTA_INIT_COUNT
	.align		4
        /*0084*/ 	.byte	0x02, 0x4a
	.zero		1
	.zero		1


	//----- nvinfo : EIATTR_EXIT_INSTR_OFFSETS
	.align		4
        /*0088*/ 	.byte	0x04, 0x1c
        /*008a*/ 	.short	(.L_48 - .L_47)


	//   ....[0]....
.L_47:
        /*008c*/ 	.word	0x00000070


	//   ....[1]....
        /*0090*/ 	.word	0x00000180


	//   ....[2]....
        /*0094*/ 	.word	0x00000de0


	//----- nvinfo : EIATTR_CRS_STACK_SIZE
	.align		4
.L_48:
        /*0098*/ 	.byte	0x04, 0x1e
        /*009a*/ 	.short	(.L_50 - .L_49)
.L_49:
        /*009c*/ 	.word	0x00000000


	//----- nvinfo : EIATTR_CBANK_PARAM_SIZE
	.align		4
.L_50:
        /*00a0*/ 	.byte	0x03, 0x19
        /*00a2*/ 	.short	0x002c


	//----- nvinfo : EIATTR_PARAM_CBANK
	.align		4
        /*00a4*/ 	.byte	0x04, 0x0a
        /*00a6*/ 	.short	(.L_52 - .L_51)
	.align		4
.L_51:
        /*00a8*/ 	.word	index@(.nv.constant0._Z24gpuTemplateStgHomoTurb3DIfEvPT_S1_S1_S1_S0_ii)
        /*00ac*/ 	.short	0x0380
        /*00ae*/ 	.short	0x002c


	//----- nvinfo : EIATTR_SW_WAR
	.align		4
.L_52:
        /*00b0*/ 	.byte	0x04, 0x36
        /*00b2*/ 	.short	(.L_54 - .L_53)
.L_53:
        /*00b4*/ 	.word	0x00000008
.L_54:


//--------------------- .nv.info._Z24gpuTemplateStgHomoTurb2DIfEvPT_S1_S1_S1_S0_ii --------------------------
	.section	.nv.info._Z24gpuTemplateStgHomoTurb2DIfEvPT_S1_S1_S1_S0_ii,"",@"SHT_CUDA_INFO"
	.sectionflags	@""
	.align	4


	//----- nvinfo : EIATTR_CUDA_API_VERSION
	.align		4
        /*0000*/ 	.byte	0x04, 0x37
        /*0002*/ 	.short	(.L_56 - .L_55)
.L_55:
        /*0004*/ 	.word	0x00000082


	//----- nvinfo : EIATTR_KPARAM_INFO
	.align		4
.L_56:
        /*0008*/ 	.byte	0x04, 0x17
        /*000a*/ 	.short	(.L_58 - .L_57)
.L_57:
        /*000c*/ 	.word	0x00000000
        /*0010*/ 	.short	0x0006
        /*0012*/ 	.short	0x0028
        /*0014*/ 	.byte	0x00, 0xf0, 0x11, 0x00


	//----- nvinfo : EIATTR_KPARAM_INFO
	.align		4
.L_58:
        /*0018*/ 	.byte	0x04, 0x17
        /*001a*/ 	.short	(.L_60 - .L_59)
.L_59:
        /*001c*/ 	.word	0x00000000
        /*0020*/ 	.short	0x0005
        /*0022*/ 	.short	0x0024
        /*0024*/ 	.byte	0x00, 0xf0, 0x11, 0x00


	//----- nvinfo : EIATTR_KPARAM_INFO
	.align		4
.L_60:
        /*0028*/ 	.byte	0x04, 0x17
        /*002a*/ 	.short	(.L_62 - .L_61)
.L_61:
        /*002c*/ 	.word	0x00000000
        /*0030*/ 	.short	0x0004
        /*0032*/ 	.short	0x0020
        /*0034*/ 	.byte	0x00, 0xf0, 0x11, 0x00


	//----- nvinfo : EIATTR_KPARAM_INFO
	.align		4
.L_62:
        /*0038*/ 	.byte	0x04, 0x17
        /*003a*/ 	.short	(.L_64 - .L_63)
.L_63:
        /*003c*/ 	.word	0x00000000
        /*0040*/ 	.short	0x0003
        /*0042*/ 	.short	0x0018
        /*0044*/ 	.byte	0x00, 0xf5, 0x21, 0x00


	//----- nvinfo : EIATTR_KPARAM_INFO
	.align		4
.L_64:
        /*0048*/ 	.byte	0x04, 0x17
        /*004a*/ 	.short	(.L_66 - .L_65)
.L_65:
        /*004c*/ 	.word	0x00000000
        /*0050*/ 	.short	0x0002
        /*0052*/ 	.short	0x0010
        /*0054*/ 	.byte	0x00, 0xf5, 0x21, 0x00


	//----- nvinfo : EIATTR_KPARAM_INFO
	.align		4
.L_66:
        /*0058*/ 	.byte	0x04, 0x17
        /*005a*/ 	.short	(.L_68 - .L_67)
.L_67:
        /*005c*/ 	.word	0x00000000
        /*0060*/ 	.short	0x0001
        /*0062*/ 	.short	0x0008
        /*0064*/ 	.byte	0x00, 0xf5, 0x21, 0x00


	//----- nvinfo : EIATTR_KPARAM_INFO
	.align		4
.L_68:
        /*0068*/ 	.byte	0x04, 0x17
        /*006a*/ 	.short	(.L_70 - .L_69)
.L_69:
        /*006c*/ 	.word	0x00000000
        /*0070*/ 	.short	0x0000
        /*0072*/ 	.short	0x0000
        /*0074*/ 	.byte	0x00, 0xf5, 0x21, 0x00


	//----- nvinfo : EIATTR_SPARSE_MMA_MASK
	.align		4
.L_70:
        /*0078*/ 	.byte	0x03, 0x50
        /*007a*/ 	.short	0x0000


	//----- nvinfo : EIATTR_MAXREG_COUNT
	.align		4
        /*007c*/ 	.byte	0x03, 0x1b
        /*007e*/ 	.short	0x00ff


	//----- nvinfo : EIATTR_MERCURY_ISA_VERSION
	.align		4
        /*0080*/ 	.byte	0x03, 0x5f
        /*0082*/ 	.short	0x0101


	//----- nvinfo : EIATTR_VRC_CTA_INIT_COUNT
	.align		4
        /*0084*/ 	.byte	0x02, 0x4a
	.zero		1
	.zero		1


	//----- nvinfo : EIATTR_EXIT_INSTR_OFFSETS
	.align		4
        /*0088*/ 	.byte	0x04, 0x1c
        /*008a*/ 	.short	(.L_72 - .L_71)


	//   ....[0]....
.L_71:
        /*008c*/ 	.word	0x00000070


	//   ....[1]....
        /*0090*/ 	.word	0x00000160


	//   ....[2]....
        /*0094*/ 	.word	0x00000cc0


	//----- nvinfo : EIATTR_CRS_STACK_SIZE
	.align		4
.L_72:
        /*0098*/ 	.byte	0x04, 0x1e
        /*009a*/ 	.short	(.L_74 - .L_73)
.L_73:
        /*009c*/ 	.word	0x00000000


	//----- nvinfo : EIATTR_CBANK_PARAM_SIZE
	.align		4
.L_74:
        /*00a0*/ 	.byte	0x03, 0x19
        /*00a2*/ 	.short	0x002c


	//----- nvinfo : EIATTR_PARAM_CBANK
	.align		4
        /*00a4*/ 	.byte	0x04, 0x0a
        /*00a6*/ 	.short	(.L_76 - .L_75)
	.align		4
.L_75:
        /*00a8*/ 	.word	index@(.nv.constant0._Z24gpuTemplateStgHomoTurb2DIfEvPT_S1_S1_S1_S0_ii)
        /*00ac*/ 	.short	0x0380
        /*00ae*/ 	.short	0x002c


	//----- nvinfo : EIATTR_SW_WAR
	.align		4
.L_76:
        /*00b0*/ 	.byte	0x04, 0x36
        /*00b2*/ 	.short	(.L_78 - .L_77)
.L_77:
        /*00b4*/ 	.word	0x00000008
.L_78:


//--------------------- .nv.info._Z24gpuTemplateStgHomoTurb3DIdEvPT_S1_S1_S1_S0_ii --------------------------
	.section	.nv.info._Z24gpuTemplateStgHomoTurb3DIdEvPT_S1_S1_S1_S0_ii,"",@"SHT_CUDA_INFO"
	.sectionflags	@""
	.align	4


	//----- nvinfo : EIATTR_CUDA_API_VERSION
	.align		4
        /*0000*/ 	.byte	0x04, 0x37
        /*0002*/ 	.short	(.L_80 - .L_79)
.L_79:
        /*0004*/ 	.word	0x00000082


	//----- nvinfo : EIATTR_KPARAM_INFO
	.align		4
.L_80:
        /*0008*/ 	.byte	0x04, 0x17
        /*000a*/ 	.short	(.L_82 - .L_81)
.L_81:
        /*000c*/ 	.word	0x00000000
        /*0010*/ 	.short	0x0006
        /*0012*/ 	.short	0x002c
        /*0014*/ 	.byte	0x00, 0xf0, 0x11, 0x00


	//----- nvinfo : EIATTR_KPARAM_INFO
	.align		4
.L_82:
        /*0018*/ 	.byte	0x04, 0x17
        /*001a*/ 	.short	(.L_84 - .L_83)
.L_83:
        /*001c*/ 	.word	0x00000000
        /*0020*/ 	.short	0x0005
        /*0022*/ 	.short	0x0028
        /*0024*/ 	.byte	0x00, 0xf0, 0x11, 0x00


	//----- nvinfo : EIATTR_KPARAM_INFO
	.align		4
.L_84:
        /*0028*/ 	.byte	0x04, 0x17
        /*002a*/ 	.short	(.L_86 - .L_85)
.L_85:
        /*002c*/ 	.word	0x00000000
        /*0030*/ 	.short	0x0004
        /*0032*/ 	.short	0x0020
        /*0034*/ 	.byte	0x00, 0xf0, 0x21, 0x00


	//----- nvinfo : EIATTR_KPARAM_INFO
	.align		4
.L_86:
        /*0038*/ 	.byte	0x04, 0x17
        /*003a*/ 	.short	(.L_88 - .L_87)
.L_87:
        /*003c*/ 	.word	0x00000000
        /*0040*/ 	.short	0x0003
        /*0042*/ 	.short	0x0018
        /*0044*/ 	.byte	0x00, 0xf5, 0x21, 0x00


	//----- nvinfo : EIATTR_KPARAM_INFO
	.align		4
.L_88:
        /*0048*/ 	.byte	0x04, 0x17
        /*004a*/ 	.short	(.L_90 - .L_89)
.L_89:
        /*004c*/ 	.word	0x00000000
        /*0050*/ 	.short	0x0002
        /*0052*/ 	.short	0x0010
        /*0054*/ 	.byte	0x00, 0xf5, 0x21, 0x00


	//----- nvinfo : EIATTR_KPARAM_INFO
	.align		4
.L_90:
        /*0058*/ 	.byte	0x04, 0x17
        /*005a*/ 	.short	(.L_92 - .L_91)
.L_91:
        /*005c*/ 	.word	0x00000000
        /*0060*/ 	.short	0x0001
        /*0062*/ 	.short	0x0008
        /*0064*/ 	.byte	0x00, 0xf5, 0x21, 0x00


	//----- nvinfo : EIATTR_KPARAM_INFO
	.align		4
.L_92:
        /*0068*/ 	.byte	0x04, 0x17
        /*006a*/ 	.short	(.L_94 - .L_93)
.L_93:
        /*006c*/ 	.word	0x00000000
        /*0070*/ 	.short	0x0000
        /*0072*/ 	.short	0x0000
        /*0074*/ 	.byte	0x00, 0xf5, 0x21, 0x00


	//----- nvinfo : EIATTR_SPARSE_MMA_MASK
	.align		4
.L_94:
        /*0078*/ 	.byte	0x03, 0x50
        /*007a*/ 	.short	0x0000


	//----- nvinfo : EIATTR_MAXREG_COUNT
	.align		4
        /*007c*/ 	.byte	0x03, 0x1b
        /*007e*/ 	.short	0x00ff


	//----- nvinfo : EIATTR_MERCURY_ISA_VERSION
	.align		4
        /*0080*/ 	.byte	0x03, 0x5f
        /*0082*/ 	.short	0x0101


	//----- nvinfo : EIATTR_VRC_CTA_INIT_COUNT
	.align		4
        /*0084*/ 	.byte	0x02, 0x4a
	.zero		1
	.zero		1


	//----- nvinfo : EIATTR_EXIT_INSTR_OFFSETS
	.align		4
        /*0088*/ 	.byte	0x04, 0x1c
        /*008a*/ 	.short	(.L_96 - .L_95)


	//   ....[0]....
.L_95:
        /*008c*/ 	.word	0x00000090


	//   ....[1]....
        /*0090*/ 	.word	0x000001a0


	//   ....[2]....
        /*0094*/ 	.word	0x00000b10


	//----- nvinfo : EIATTR_CRS_STACK_SIZE
	.align		4
.L_96:
        /*0098*/ 	.byte	0x04, 0x1e
        /*009a*/ 	.short	(.L_98 - .L_97)
.L_97:
        /*009c*/ 	.word	0x00000000


	//----- nvinfo : EIATTR_CBANK_PARAM_SIZE
	.align		4
.L_98:
        /*00a0*/ 	.byte	0x03, 0x19
        /*00a2*/ 	.short	0x0030


	//----- nvinfo : EIATTR_PARAM_CBANK
	.align		4
        /*00a4*/ 	.byte	0x04, 0x0a
        /*00a6*/ 	.short	(.L_100 - .L_99)
	.align		4
.L_99:
        /*00a8*/ 	.word	index@(.nv.constant0._Z24gpuTemplateStgHomoTurb3DIdEvPT_S1_S1_S1_S0_ii)
        /*00ac*/ 	.short	0x0380
        /*00ae*/ 	.short	0x0030


	//----- nvinfo : EIATTR_SW_WAR
	.align		4
.L_100:
        /*00b0*/ 	.byte	0x04, 0x36
        /*00b2*/ 	.short	(.L_102 - .L_101)
.L_101:
        /*00b4*/ 	.word	0x00000008
.L_102:


//--------------------- .nv.info._Z24gpuTemplateStgHomoTurb2DIdEvPT_S1_S1_S1_S0_ii --------------------------
	.section	.nv.info._Z24gpuTemplateStgHomoTurb2DIdEvPT_S1_S1_S1_S0_ii,"",@"SHT_CUDA_INFO"
	.sectionflags	@""
	.align	4


	//----- nvinfo : EIATTR_CUDA_API_VERSION
	.align		4
        /*0000*/ 	.byte	0x04, 0x37
        /*0002*/ 	.short	(.L_104 - .L_103)
.L_103:
        /*0004*/ 	.word	0x00000082


	//----- nvinfo : EIATTR_KPARAM_INFO
	.align		4
.L_104:
        /*0008*/ 	.byte	0x04, 0x17
        /*000a*/ 	.short	(.L_106 - .L_105)
.L_105:
        /*000c*/ 	.word	0x00000000
        /*0010*/ 	.short	0x0006
        /*0012*/ 	.short	0x002c
        /*0014*/ 	.byte	0x00, 0xf0, 0x11, 0x00


	//----- nvinfo : EIATTR_KPARAM_INFO
	.align		4
.L_106:
        /*0018*/ 	.byte	0x04, 0x17
        /*001a*/ 	.short	(.L_108 - .L_107)
.L_107:
        /*001c*/ 	.word	0x00000000
        /*0020*/ 	.short	0x0005
        /*0022*/ 	.short	0x0028
        /*0024*/ 	.byte	0x00, 0xf0, 0x11, 0x00


	//----- nvinfo : EIATTR_KPARAM_INFO
	.align		4
.L_108:
        /*0028*/ 	.byte	0x04, 0x17
        /*002a*/ 	.short	(.L_110 - .L_109)
.L_109:
        /*002c*/ 	.word	0x00000000
        /*0030*/ 	.short	0x0004
        /*0032*/ 	.short	0x0020
        /*0034*/ 	.byte	0x00, 0xf0, 0x21, 0x00


	//----- nvinfo : EIATTR_KPARAM_INFO
	.align		4
.L_110:
        /*0038*/ 	.byte	0x04, 0x17
        /*003a*/ 	.short	(.L_112 - .L_111)
.L_111:
        /*003c*/ 	.word	0x00000000
        /*0040*/ 	.short	0x0003
        /*0042*/ 	.short	0x0018
        /*0044*/ 	.byte	0x00, 0xf5, 0x21, 0x00


	//----- nvinfo : EIATTR_KPARAM_INFO
	.align		4
.L_112:
        /*0048*/ 	.byte	0x04, 0x17
        /*004a*/ 	.short	(.L_114 - .L_113)
.L_113:
        /*004c*/ 	.word	0x00000000
        /*0050*/ 	.short	0x0002
        /*0052*/ 	.short	0x0010
        /*0054*/ 	.byte	0x00, 0xf5, 0x21, 0x00


	//----- nvinfo : EIATTR_KPARAM_INFO
	.align		4
.L_114:
        /*0058*/ 	.byte	0x04, 0x17
        /*005a*/ 	.short	(.L_116 - .L_115)
.L_115:
        /*005c*/ 	.word	0x00000000
        /*0060*/ 	.short	0x0001
        /*0062*/ 	.short	0x0008
        /*0064*/ 	.byte	0x00, 0xf5, 0x21, 0x00


	//----- nvinfo : EIATTR_KPARAM_INFO
	.align		4
.L_116:
        /*0068*/ 	.byte	0x04, 0x17
        /*006a*/ 	.short	(.L_118 - .L_117)
.L_117:
        /*006c*/ 	.word	0x00000000
        /*0070*/ 	.short	0x0000
        /*0072*/ 	.short	0x0000
        /*0074*/ 	.byte	0x00, 0xf5, 0x21, 0x00


	//----- nvinfo : EIATTR_SPARSE_MMA_MASK
	.align		4
.L_118:
        /*0078*/ 	.byte	0x03, 0x50
        /*007a*/ 	.short	0x0000


	//----- nvinfo : EIATTR_MAXREG_COUNT
	.align		4
        /*007c*/ 	.byte	0x03, 0x1b
        /*007e*/ 	.short	0x00ff


	//----- nvinfo : EIATTR_MERCURY_ISA_VERSION
	.align		4
        /*0080*/ 	.byte	0x03, 0x5f
        /*0082*/ 	.short	0x0101


	//----- nvinfo : EIATTR_VRC_CTA_INIT_COUNT
	.align		4
        /*0084*/ 	.byte	0x02, 0x4a
	.zero		1
	.zero		1


	//----- nvinfo : EIATTR_EXIT_INSTR_OFFSETS
	.align		4
        /*0088*/ 	.byte	0x04, 0x1c
        /*008a*/ 	.short	(.L_120 - .L_119)


	//   ....[0]....
.L_119:
        /*008c*/ 	.word	0x00000080


	//   ....[1]....
        /*0090*/ 	.word	0x00000170


	//   ....[2]....
        /*0094*/ 	.word	0x000014c0


	//----- nvinfo : EIATTR_CRS_STACK_SIZE
	.align		4
.L_120:
        /*0098*/ 	.byte	0x04, 0x1e
        /*009a*/ 	.short	(.L_122 - .L_121)
.L_121:
        /*009c*/ 	.word	0x00000000


	//----- nvinfo : EIATTR_CBANK_PARAM_SIZE
	.align		4
.L_122:
        /*00a0*/ 	.byte	0x03, 0x19
        /*00a2*/ 	.short	0x0030


	//----- nvinfo : EIATTR_PARAM_CBANK
	.align		4
        /*00a4*/ 	.byte	0x04, 0x0a
        /*00a6*/ 	.short	(.L_124 - .L_123)
	.align		4
.L_123:
        /*00a8*/ 	.word	index@(.nv.constant0._Z24gpuTemplateStgHomoTurb2DIdEvPT_S1_S1_S1_S0_ii)
        /*00ac*/ 	.short	0x0380
        /*00ae*/ 	.short	0x0030


	//----- nvinfo : EIATTR_SW_WAR
	.align		4
.L_124:
        /*00b0*/ 	.byte	0x04, 0x36
        /*00b2*/ 	.short	(.L_126 - .L_125)
.L_125:
        /*00b4*/ 	.word	0x00000008
.L_126:


//--------------------- .nv.callgraph             --------------------------
	.section	.nv.callgraph,"",@"SHT_CUDA_CALLGRAPH"
	.align	4
	.sectionentsize	8
	.align		4
        /*0000*/ 	.word	0x00000000
	.align		4
        /*0004*/ 	.word	0xffffffff
	.align		4
        /*0008*/ 	.word	0x00000000
	.align		4
        /*000c*/ 	.word	0xfffffffe
	.align		4
        /*0010*/ 	.word	0x00000000
	.align		4
        /*0014*/ 	.word	0xfffffffd
	.align		4
        /*0018*/ 	.word	0x00000000
	.align		4
        /*001c*/ 	.word	0xfffffffc


//--------------------- .nv.constant4             --------------------------
	.section	.nv.constant4,"a",@progbits
	.align	8
	.align		8
.nv.constant4:
        /*0000*/ 	.dword	__cudart_i2opi_f
	.align		8
        /*0008*/ 	.dword	__cudart_i2opi_d
	.align		8
        /*0010*/ 	.dword	__cudart_sin_cos_coeffs


//--------------------- .text._Z24gpuTemplateStgHomoTurb3DIfEvPT_S1_S1_S1_S0_ii --------------------------
	.section	.text._Z24gpuTemplateStgHomoTurb3DIfEvPT_S1_S1_S1_S0_ii,"ax",@progbits
	.align	128
        .global         _Z24gpuTemplateStgHomoTurb3DIfEvPT_S1_S1_S1_S0_ii
        .type           _Z24gpuTemplateStgHomoTurb3DIfEvPT_S1_S1_S1_S0_ii,@function
        .size           _Z24gpuTemplateStgHomoTurb3DIfEvPT_S1_S1_S1_S0_ii,(.L_x_68 - _Z24gpuTemplateStgHomoTurb3DIfEvPT_S1_S1_S1_S0_ii)
        .other          _Z24gpuTemplateStgHomoTurb3DIfEvPT_S1_S1_S1_S0_ii,@"STO_CUDA_ENTRY STV_DEFAULT"
_Z24gpuTemplateStgHomoTurb3DIfEvPT_S1_S1_S1_S0_ii:
.text._Z24gpuTemplateStgHomoTurb3DIfEvPT_S1_S1_S1_S0_ii:
[----:B------:R-:W-:Y:S01]  /*0000*/  LDC R1, c[0x0][0x37c] ;  /* 0x0000df00ff017b82 */ /* 0x000fe20000000800 */
[----:B------:R-:W0:Y:S07]  /*0010*/  S2R R0, SR_TID.X ;  /* 0x0000000000007919 */ /* 0x000e2e0000002100 */
[----:B------:R-:W0:Y:S08]  /*0020*/  S2UR UR4, SR_CTAID.X ;  /* 0x00000000000479c3 */ /* 0x000e300000002500 */
[----:B------:R-:W0:Y:S08]  /*0030*/  LDC R3, c[0x0][0x360] ;  /* 0x0000d800ff037b82 */ /* 0x000e300000000800 */
[----:B------:R-:W1:Y:S01]  /*0040*/  LDC R13, c[0x0][0x3a4] ;  /* 0x0000e900ff0d7b82 */ /* 0x000e620000000800 */
[----:B0-----:R-:W-:-:S05]  /*0050*/  IMAD R0, R3, UR4, R0 ;  /* 0x0000000403007c24 */ /* 0x001fca000f8e0200 */
[----:B-1----:R-:W-:-:S13]  /*0060*/  ISETP.GE.AND P0, PT, R0, R13, PT ;  /* 0x0000000d0000720c */ /* 0x002fda0003f06270 */
[----:B------:R-:W-:Y:S05]  /*0070*/  @P0 EXIT ;  /* 0x000000000000094d */ /* 0x000fea0003800000 */
[----:B------:R-:W0:Y:S01]  /*0080*/  LDCU UR5, c[0x0][0x3a8] ;  /* 0x00007500ff0577ac */ /* 0x000e220008000800 */
[----:B------:R-:W1:Y:S01]  /*0090*/  LDCU UR4, c[0x0][0x370] ;  /* 0x00006e00ff0477ac */ /* 0x000e620008000800 */
[----:B------:R-:W2:Y:S01]  /*00a0*/  LDCU.64 UR6, c[0x0][0x358] ;  /* 0x00006b00ff0677ac */ /* 0x000ea20008000a00 */
[----:B0-----:R-:W-:Y:S01]  /*00b0*/  UISETP.GT.AND UP0, UPT, UR5, URZ, UPT ;  /* 0x000000ff0500728c */ /* 0x001fe2000bf04270 */
[----:B-1----:R-:W-:-:S08]  /*00c0*/  IMAD R3, R3, UR4, RZ ;  /* 0x0000000403037c24 */ /* 0x002fd0000f8e02ff */
[----:B--2---:R-:W-:Y:S05]  /*00d0*/  BRA.U UP0, `(.L_x_0) ;  /* 0x00000001002c7547 */ /* 0x004fea000b800000 */
[----:B------:R-:W0:Y:S02]  /*00e0*/  LDC.64 R10, c[0x0][0x380] ;  /* 0x0000e000ff0a7b82 */ /* 0x000e240000000a00 */
.L_x_1:
[----:B01----:R-:W-:-:S04]  /*00f0*/  IMAD.WIDE R4, R0, 0x4, R10 ;  /* 0x0000000400047825 */ /* 0x003fc800078e020a */
[----:B------:R-:W-:Y:S01]  /*0100*/  IMAD.IADD R0, R3, 0x1, R0 ;  /* 0x0000000103007824 */ /* 0x000fe200078e0200 */
[----:B------:R1:W-:Y:S01]  /*0110*/  STG.E desc[UR6][R4.64], RZ ;  /* 0x000000ff04007986 */ /* 0x0003e2000c101906 */
[----:B------:R-:W-:-:S03]  /*0120*/  IMAD.WIDE R6, R13, 0x4, R4 ;  /* 0x000000040d067825 */ /* 0x000fc600078e0204 */
[----:B------:R-:W-:Y:S02]  /*0130*/  ISETP.GE.AND P0, PT, R0, R13, PT ;  /* 0x0000000d0000720c */ /* 0x000fe40003f06270 */
[----:B------:R1:W-:Y:S01]  /*0140*/  STG.E desc[UR6][R6.64], RZ ;  /* 0x000000ff06007986 */ /* 0x0003e2000c101906 */
[----:B------:R-:W-:-:S05]  /*0150*/  IMAD.WIDE R8, R13, 0x4, R6 ;  /* 0x000000040d087825 */ /* 0x000fca00078e0206 */
[----:B------:R1:W-:Y:S05]  /*0160*/  STG.E desc[UR6][R8.64], RZ ;  /* 0x000000ff08007986 */ /* 0x0003ea000c101906 */
[----:B------:R-:W-:Y:S05]  /*0170*/  @!P0 BRA `(.L_x_1) ;  /* 0xfffffffc00dc8947 */ /* 0x000fea000383ffff */
[----:B------:R-:W-:Y:S05]  /*0180*/  EXIT ;  /* 0x000000000000794d */ /* 0x000fea0003800000 */
.L_x_0:
[----:B0-----:R-:W0:Y:S08]  /*0190*/  LDC.64 R8, c[0x0][0x388] ;  /* 0x0000e200ff087b82 */ /* 0x001e300000000a00 */
[----:B------:R-:W1:Y:S08]  /*01a0*/  LDC.64 R4, c[0x0][0x3a0] ;  /* 0x0000e800ff047b82 */ /* 0x000e700000000a00 */
[----:B------:R-:W2:Y:S01]  /*01b0*/  LDC.64 R10, c[0x0][0x398] ;  /* 0x0000e600ff0a7b82 */ /* 0x000ea20000000a00 */
[----:B0-----:R-:W-:-:S04]  /*01c0*/  IMAD.WIDE R8, R0, 0x4, R8 ;  /* 0x0000000400087825 */ /* 0x001fc800078e0208 */
[C---:B-1----:R-:W-:Y:S02]  /*01d0*/  IMAD.WIDE R14, R5.reuse, 0x4, R8 ;  /* 0x00000004050e7825 */ /* 0x042fe400078e0208 */
[----:B------:R-:W3:Y:S02]  /*01e0*/  LDG.E R9, desc[UR6][R8.64] ;  /* 0x0000000608097981 */ /* 0x000ee4000c1e1900 */
[----:B------:R-:W-:Y:S02]  /*01f0*/  IMAD.WIDE R12, R5, 0x4, R14 ;  /* 0x00000004050c7825 */ /* 0x000fe400078e020e */
[----:B--2---:R-:W2:Y:S04]  /*0200*/  LDG.E R7, desc[UR6][R10.64+0x8] ;  /* 0x000008060a077981 */ /* 0x004ea8000c1e1900 */
[----:B------:R-:W3:Y:S04]  /*0210*/  LDG.E R2, desc[UR6][R10.64] ;  /* 0x000000060a027981 */ /* 0x000ee8000c1e1900 */
[----:B------:R-:W4:Y:S04]  /*0220*/  LDG.E R6, desc[UR6][R10.64+0x4] ;  /* 0x000004060a067981 */ /* 0x000f28000c1e1900 */
[----:B------:R-:W4:Y:S04]  /*0230*/  LDG.E R5, desc[UR6][R14.64] ;  /* 0x000000060e057981 */ /* 0x000f28000c1e1900 */
[----:B------:R-:W5:Y:S01]  /*0240*/  LDG.E R12, desc[UR6][R12.64] ;  /* 0x000000060c0c7981 */ /* 0x000f62000c1e1900 */
[-C--:B--2---:R-:W-:Y:S01]  /*0250*/  FMUL R16, R7, R4.reuse ;  /* 0x0000000407107220 */ /* 0x084fe20000400000 */
[-C--:B---3--:R-:W-:Y:S01]  /*0260*/  FFMA R2, -R2, R4.reuse, R9 ;  /* 0x0000000402027223 */ /* 0x088fe20000000109 */
[----:B------:R-:W-:Y:S01]  /*0270*/  CS2R R8, SRZ ;  /* 0x0000000000087805 */ /* 0x000fe2000001ff00 */
[----:B----4-:R-:W-:Y:S01]  /*0280*/  FFMA R4, -R6, R4, R5 ;  /* 0x0000000406047223 */ /* 0x010fe20000000105 */
[----:B------:R-:W-:Y:S01]  /*0290*/  CS2R R6, SRZ ;  /* 0x0000000000067805 */ /* 0x000fe2000001ff00 */
[----:B-----5:R-:W-:-:S07]  /*02a0*/  FFMA R5, R5, R12, -R16 ;  /* 0x0000000c05057223 */ /* 0x020fce0000000810 */
.L_x_8:
[----:B------:R-:W0:Y:S01]  /*02b0*/  LDC R10, c[0x0][0x3a8] ;  /* 0x0000ea00ff0a7b82 */ /* 0x000e220000000800 */
[----:B------:R-:W1:Y:S07]  /*02c0*/  LDCU UR4, c[0x0][0x3a0] ;  /* 0x00007400ff0477ac */ /* 0x000e6e0008000800 */
[----:B------:R-:W2:Y:S01]  /*02d0*/  LDC.64 R14, c[0x0][0x390] ;  /* 0x0000e400ff0e7b82 */ /* 0x000ea20000000a00 */
[----:B0-----:R-:W-:-:S05]  /*02e0*/  IMAD.IADD R11, R7, 0x1, R10 ;  /* 0x00000001070b7824 */ /* 0x001fca00078e020a */
[----:B------:R-:W-:-:S05]  /*02f0*/  IADD3 R27, PT, PT, R11, R10, RZ ;  /* 0x0000000a0b1b7210 */ /* 0x000fca0007ffe0ff */
[----:B------:R-:W-:-:S05]  /*0300*/  IMAD.IADD R17, R27, 0x1, R10 ;  /* 0x000000011b117824 */ /* 0x000fca00078e020a */
[----:B------:R-:W-:-:S05]  /*0310*/  IADD3 R19, PT, PT, R17, R10, RZ ;  /* 0x0000000a11137210 */ /* 0x000fca0007ffe0ff */
[----:B--2---:R-:W-:-:S04]  /*0320*/  IMAD.WIDE.U32 R12, R19, 0x4, R14 ;  /* 0x00000004130c7825 */ /* 0x004fc800078e000e */
[----:B------:R-:W-:Y:S01]  /*0330*/  IMAD.IADD R19, R19, 0x1, R10 ;  /* 0x0000000113137824 */ /* 0x000fe200078e020a */
[----:B------:R0:W2:Y:S01]  /*0340*/  LDG.E R18, desc[UR6][R12.64] ;  /* 0x000000060c127981 */ /* 0x0000a2000c1e1900 */
[----:B------:R-:W-:-:S04]  /*0350*/  IMAD.WIDE.U32 R26, R27, 0x4, R14 ;  /* 0x000000041b1a7825 */ /* 0x000fc800078e000e */
[--C-:B------:R-:W-:Y:S02]  /*0360*/  IMAD.WIDE.U32 R28, R7, 0x4, R14.reuse ;  /* 0x00000004071c7825 */ /* 0x100fe400078e000e */
[----:B------:R-:W3:Y:S02]  /*0370*/  LDG.E R26, desc[UR6][R26.64] ;  /* 0x000000061a1a7981 */ /* 0x000ee4000c1e1900 */
[--C-:B0-----:R-:W-:Y:S02]  /*0380*/  IMAD.WIDE.U32 R12, R17, 0x4, R14.reuse ;  /* 0x00000004110c7825 */ /* 0x101fe400078e000e */
[----:B------:R0:W3:Y:S02]  /*0390*/  LDG.E R28, desc[UR6][R28.64] ;  /* 0x000000061c1c7981 */ /* 0x0000e4000c1e1900 */
[C---:B------:R-:W-:Y:S02]  /*03a0*/  IMAD.WIDE.U32 R16, R19.reuse, 0x4, R14 ;  /* 0x0000000413107825 */ /* 0x040fe400078e000e */
[----:B------:R-:W4:Y:S04]  /*03b0*/  LDG.E R13, desc[UR6][R12.64] ;  /* 0x000000060c0d7981 */ /* 0x000f28000c1e1900 */
[----:B------:R-:W3:Y:S01]  /*03c0*/  LDG.E R16, desc[UR6][R16.64] ;  /* 0x0000000610107981 */ /* 0x000ee2000c1e1900 */
[----:B0-----:R-:W-:-:S05]  /*03d0*/  IADD3 R29, PT, PT, R19, R10, RZ ;  /* 0x0000000a131d7210 */ /* 0x001fca0007ffe0ff */
[----:B------:R-:W-:Y:S02]  /*03e0*/  IMAD.IADD R19, R29, 0x1, R10 ;  /* 0x000000011d137824 */ /* 0x000fe400078e020a */
[----:B--2---:R-:W-:-:S04]  /*03f0*/  FMUL R18, R4, R18 ;  /* 0x0000001204127220 */ /* 0x004fc80000400000 */
[----:B----4-:R-:W-:Y:S01]  /*0400*/  FFMA R18, R2, R13, R18 ;  /* 0x0000000d02127223 */ /* 0x010fe20000000012 */
[----:B------:R-:W-:-:S03]  /*0410*/  IADD3 R13, PT, PT, R19, R10, RZ ;  /* 0x0000000a130d7210 */ /* 0x000fc60007ffe0ff */
[----:B---3--:R-:W-:Y:S02]  /*0420*/  FFMA R18, R5, R16, R18 ;  /* 0x0000001005127223 */ /* 0x008fe40000000012 */
[----:B------:R-:W-:Y:S02]  /*0430*/  IMAD.IADD R17, R13, 0x1, R10 ;  /* 0x000000010d117824 */ /* 0x000fe400078e020a */
[----:B------:R-:W-:Y:S02]  /*0440*/  FFMA R18, R28, R18, R26 ;  /* 0x000000121c127223 */ /* 0x000fe4000000001a */
[----:B------:R-:W-:-:S06]  /*0450*/  IMAD.WIDE.U32 R26, R17, 0x4, R14 ;  /* 0x00000004111a7825 */ /* 0x000fcc00078e000e */
[----:B------:R-:W1:Y:S01]  /*0460*/  LDG.E R27, desc[UR6][R26.64] ;  /* 0x000000061a1b7981 */ /* 0x000e62000c1e1900 */
[----:B------:R-:W-:-:S05]  /*0470*/  IMAD.WIDE.U32 R16, R11, 0x4, R14 ;  /* 0x000000040b107825 */ /* 0x000fca00078e000e */
[----:B------:R0:W5:Y:S01]  /*0480*/  LDG.E R11, desc[UR6][R16.64] ;  /* 0x00000006100b7981 */ /* 0x000162000c1e1900 */
[--C-:B------:R-:W-:Y:S01]  /*0490*/  IMAD.WIDE.U32 R28, R29, 0x4, R14.reuse ;  /* 0x000000041d1c7825 */ /* 0x100fe200078e000e */
[----:B------:R-:W-:Y:S04]  /*04a0*/  BSSY.RECONVERGENT B0, `(.L_x_2) ;  /* 0x000006f000007945 */ /* 0x000fe80003800200 */
[----:B------:R-:W5:Y:S01]  /*04b0*/  LDG.E R12, desc[UR6][R28.64] ;  /* 0x000000061c0c7981 */ /* 0x000f62000c1e1900 */
[----:B0-----:R-:W-:-:S04]  /*04c0*/  IMAD.WIDE.U32 R16, R19, 0x4, R14 ;  /* 0x0000000413107825 */ /* 0x001fc800078e000e */
[----:B------:R-:W-:Y:S02]  /*04d0*/  IMAD.WIDE.U32 R14, R13, 0x4, R14 ;  /* 0x000000040d0e7825 */ /* 0x000fe400078e000e */
[----:B------:R-:W5:Y:S04]  /*04e0*/  LDG.E R13, desc[UR6][R16.64] ;  /* 0x00000006100d7981 */ /* 0x000f68000c1e1900 */
[----:B------:R0:W5:Y:S01]  /*04f0*/  LDG.E R19, desc[UR6][R14.64] ;  /* 0x000000060e137981 */ /* 0x000162000c1e1900 */
[----:B-1----:R-:W-:-:S04]  /*0500*/  FFMA R18, R27, UR4, R18 ;  /* 0x000000041b127c23 */ /* 0x002fc80008000012 */
[----:B------:R-:W-:-:S06]  /*0510*/  FMUL R27, R18, 0.63661974668502807617 ;  /* 0x3f22f983121b7820 */ /* 0x000fcc0000400000 */
[----:B------:R-:W1:Y:S01]  /*0520*/  F2I.NTZ R27, R27 ;  /* 0x0000001b001b7305 */ /* 0x000e620000203100 */
[----:B------:R-:W-:Y:S02]  /*0530*/  FSETP.GE.AND P0, PT, |R18|, 105615, PT ;  /* 0x47ce47801200780b */ /* 0x000fe40003f06200 */
[----:B-1----:R-:W-:-:S05]  /*0540*/  I2FP.F32.S32 R26, R27 ;  /* 0x0000001b001a7245 */ /* 0x002fca0000201400 */
[----:B0-----:R-:W-:-:S04]  /*0550*/  FFMA R15, R26, -1.5707962512969970703, R18 ;  /* 0xbfc90fda1a0f7823 */ /* 0x001fc80000000012 */
[----:B------:R-:W-:-:S04]  /*0560*/  FFMA R29, R26, -7.5497894158615963534e-08, R15 ;  /* 0xb3a221681a1d7823 */ /* 0x000fc8000000000f */
[----:B------:R-:W-:Y:S01]  /*0570*/  FFMA R26, R26, -5.3903029534742383927e-15, R29 ;  /* 0xa7c234c51a1a7823 */ /* 0x000fe2000000001d */
[----:B------:R-:W-:Y:S06]  /*0580*/  @!P0 BRA `(.L_x_3) ;  /* 0x0000000400808947 */ /* 0x000fec0003800000 */
[----:B------:R-:W-:-:S13]  /*0590*/  FSETP.NEU.AND P0, PT, |R18|, +INF , PT ;  /* 0x7f8000001200780b */ /* 0x000fda0003f0d200 */
[----:B------:R-:W-:Y:S05]  /*05a0*/  @!P0 BRA `(.L_x_4) ;  /* 0x0000000400708947 */ /* 0x000fea0003800000 */
[----:B------:R-:W-:Y:S01]  /*05b0*/  SHF.L.U32 R26, R18, 0x8, RZ ;  /* 0x00000008121a7819 */ /* 0x000fe200000006ff */
[----:B------:R-:W-:Y:S02]  /*05c0*/  HFMA2 R28, -RZ, RZ, 0, 0 ;  /* 0x00000000ff1c7431 */ /* 0x000fe400000001ff */
[----:B------:R-:W-:Y:S01]  /*05d0*/  IMAD.MOV.U32 R27, RZ, RZ, RZ ;  /* 0x000000ffff1b7224 */ /* 0x000fe200078e00ff */
[----:B------:R-:W0:Y:S01]  /*05e0*/  LDCU.64 UR8, c[0x4][URZ] ;  /* 0x01000000ff0877ac */ /* 0x000e220008000a00 */
[----:B------:R-:W-:Y:S01]  /*05f0*/  LOP3.LUT R26, R26, 0x80000000, RZ, 0xfc, !PT ;  /* 0x800000001a1a7812 */ /* 0x000fe200078efcff */
[----:B------:R-:W-:Y:S01]  /*0600*/  UMOV UR5, URZ ;  /* 0x000000ff00057c82 */ /* 0x000fe20008000000 */
[----:B------:R-:W-:-:S05]  /*0610*/  UMOV UR4, URZ ;  /* 0x000000ff00047c82 */ /* 0x000fca0008000000 */
.L_x_5:
[----:B0-----:R-:W-:Y:S01]  /*0620*/  MOV R15, UR9 ;  /* 0x00000009000f7c02 */ /* 0x001fe20008000f00 */
[----:B------:R-:W-:-:S05]  /*0630*/  IMAD.U32 R14, RZ, RZ, UR8 ;  /* 0x00000008ff0e7e24 */ /* 0x000fca000f8e00ff */
[----:B------:R-:W2:Y:S01]  /*0640*/  LDG.E.CONSTANT R15, desc[UR6][R14.64] ;  /* 0x000000060e0f7981 */ /* 0x000ea2000c1e9900 */
[----:B------:R-:W-:Y:S01]  /*0650*/  UIADD3 UR4, UPT, UPT, UR4, 0x1, URZ ;  /* 0x0000000104047890 */ /* 0x000fe2000fffe0ff */
[C---:B------:R-:W-:Y:S01]  /*0660*/  ISETP.EQ.AND P1, PT, R28.reuse, 0x4, PT ;  /* 0x000000041c00780c */ /* 0x040fe20003f22270 */
[----:B------:R-:W-:Y:S01]  /*0670*/  UIADD3 UR8, UP1, UPT, UR8, 0x4, URZ ;  /* 0x0000000408087890 */ /* 0x000fe2000ff3e0ff */
[C---:B------:R-:W-:Y:S01]  /*0680*/  ISETP.EQ.AND P2, PT, R28.reuse, 0x8, PT ;  /* 0x000000081c00780c */ /* 0x040fe20003f42270 */
[----:B------:R-:W-:Y:S01]  /*0690*/  UISETP.NE.AND UP0, UPT, UR4, 0x6, UPT ;  /* 0x000000060400788c */ /* 0x000fe2000bf05270 */
[C---:B------:R-:W-:Y:S01]  /*06a0*/  ISETP.EQ.AND P3, PT, R28.reuse, 0xc, PT ;  /* 0x0000000c1c00780c */ /* 0x040fe20003f62270 */
[----:B------:R-:W-:Y:S01]  /*06b0*/  UIADD3.X UR9, UPT, UPT, URZ, UR9, URZ, UP1, !UPT ;  /* 0x00000009ff097290 */ /* 0x000fe20008ffe4ff */
[C---:B------:R-:W-:Y:S02]  /*06c0*/  ISETP.EQ.AND P4, PT, R28.reuse, 0x10, PT ;  /* 0x000000101c00780c */ /* 0x040fe40003f82270 */
[----:B------:R-:W-:Y:S01]  /*06d0*/  ISETP.EQ.AND P5, PT, R28, 0x14, PT ;  /* 0x000000141c00780c */ /* 0x000fe20003fa2270 */
[----:B--2---:R-:W-:-:S03]  /*06e0*/  IMAD.WIDE.U32 R16, R15, R26, RZ ;  /* 0x0000001a0f107225 */ /* 0x004fc600078e00ff */
[----:B------:R-:W-:-:S04]  /*06f0*/  IADD3 R16, P0, PT, R16, R27, RZ ;  /* 0x0000001b10107210 */ /* 0x000fc80007f1e0ff */
[----:B------:R-:W-:Y:S01]  /*0700*/  IADD3.X R27, PT, PT, R17, UR5, RZ, P0, !PT ;  /* 0x00000005111b7c10 */ /* 0x000fe200087fe4ff */
[--C-:B------:R-:W-:Y:S01]  /*0710*/  @P2 IMAD.MOV.U32 R23, RZ, RZ, R16.reuse ;  /* 0x000000ffff172224 */ /* 0x100fe200078e0010 */
[C---:B------:R-:W-:Y:S01]  /*0720*/  ISETP.EQ.AND P0, PT, R28.reuse, RZ, PT ;  /* 0x000000ff1c00720c */ /* 0x040fe20003f02270 */
[----:B------:R-:W-:Y:S01]  /*0730*/  @P4 IMAD.MOV.U32 R25, RZ, RZ, R16 ;  /* 0x000000ffff194224 */ /* 0x000fe200078e0010 */
[-C--:B------:R-:W-:Y:S01]  /*0740*/  @P1 MOV R22, R16.reuse ;  /* 0x0000001000161202 */ /* 0x080fe20000000f00 */
[----:B------:R-:W-:Y:S01]  /*0750*/  VIADD R28, R28, 0x4 ;  /* 0x000000041c1c7836 */ /* 0x000fe20000000000 */
[-C--:B------:R-:W-:Y:S02]  /*0760*/  @P3 MOV R24, R16.reuse ;  /* 0x0000001000183202 */ /* 0x080fe40000000f00 */
[----:B------:R-:W-:-:S07]  /*0770*/  @P5 MOV R20, R16 ;  /* 0x0000001000145202 */ /* 0x000fce0000000f00 */
[----:B------:R-:W-:Y:S01]  /*0780*/  @P0 IMAD.MOV.U32 R21, RZ, RZ, R16 ;  /* 0x000000ffff150224 */ /* 0x000fe200078e0010 */
[----:B------:R-:W-:Y:S06]  /*0790*/  BRA.U UP0, `(.L_x_5) ;  /* 0xfffffffd00a07547 */ /* 0x000fec000b83ffff */
[----:B------:R-:W-:Y:S01]  /*07a0*/  SHF.R.U32.HI R14, RZ, 0x17, R18 ;  /* 0x00000017ff0e7819 */ /* 0x000fe20000011612 */
[----:B------:R-:W-:Y:S03]  /*07b0*/  BSSY.RECONVERGENT B1, `(.L_x_6) ;  /* 0x0000028000017945 */ /* 0x000fe60003800200 */
[C---:B------:R-:W-:Y:S02]  /*07c0*/  LOP3.LUT R15, R14.reuse, 0xe0, RZ, 0xc0, !PT ;  /* 0x000000e00e0f7812 */ /* 0x040fe400078ec0ff */
[----:B------:R-:W-:Y:S02]  /*07d0*/  LOP3.LUT P6, RZ, R14, 0x1f, RZ, 0xc0, !PT ;  /* 0x0000001f0eff7812 */ /* 0x000fe400078cc0ff */
[----:B------:R-:W-:-:S04]  /*07e0*/  IADD3 R15, PT, PT, R15, -0x80, RZ ;  /* 0xffffff800f0f7810 */ /* 0x000fc80007ffe0ff */
[----:B------:R-:W-:-:S05]  /*07f0*/  SHF.R.U32.HI R15, RZ, 0x5, R15 ;  /* 0x00000005ff0f7819 */ /* 0x000fca000001160f */
[----:B------:R-:W-:-:S05]  /*0800*/  IMAD.U32 R16, R15, -0x4, RZ ;  /* 0xfffffffc0f107824 */ /* 0x000fca00078e00ff */
[C---:B------:R-:W-:Y:S02]  /*0810*/  ISETP.EQ.AND P3, PT, R16.reuse, -0x18, PT ;  /* 0xffffffe81000780c */ /* 0x040fe40003f62270 */
[C---:B------:R-:W-:Y:S02]  /*0820*/  ISETP.EQ.AND P4, PT, R16.reuse, -0x14, PT ;  /* 0xffffffec1000780c */ /* 0x040fe40003f82270 */
[C---:B------:R-:W-:Y:S02]  /*0830*/  ISETP.EQ.AND P2, PT, R16.reuse, -0x10, PT ;  /* 0xfffffff01000780c */ /* 0x040fe40003f42270 */
[C---:B------:R-:W-:Y:S02]  /*0840*/  ISETP.EQ.AND P1, PT, R16.reuse, -0xc, PT ;  /* 0xfffffff41000780c */ /* 0x040fe40003f22270 */
[C---:B------:R-:W-:Y:S02]  /*0850*/  ISETP.EQ.AND P0, PT, R16.reuse, -0x8, PT ;  /* 0xfffffff81000780c */ /* 0x040fe40003f02270 */
[----:B------:R-:W-:-:S03]  /*0860*/  ISETP.EQ.AND P5, PT, R16, RZ, PT ;  /* 0x000000ff1000720c */ /* 0x000fc60003fa2270 */
[----:B------:R-:W-:Y:S02]  /*0870*/  @P3 MOV R26, R21 ;  /* 0x00000015001a3202 */ /* 0x000fe40000000f00 */
[C---:B------:R-:W-:Y:S01]  /*0880*/  ISETP.EQ.AND P3, PT, R16.reuse, -0x4, PT ;  /* 0xfffffffc1000780c */ /* 0x040fe20003f62270 */
[----:B------:R-:W-:Y:S01]  /*0890*/  @P4 IMAD.MOV.U32 R15, RZ, RZ, R21 ;  /* 0x000000ffff0f4224 */ /* 0x000fe200078e0015 */
[----:B------:R-:W-:Y:S01]  /*08a0*/  @P4 MOV R26, R22 ;  /* 0x00000016001a4202 */ /* 0x000fe20000000f00 */
[----:B------:R-:W-:Y:S01]  /*08b0*/  @P2 IMAD.MOV.U32 R15, RZ, RZ, R22 ;  /* 0x000000ffff0f2224 */ /* 0x000fe200078e0016 */
[----:B------:R-:W-:Y:S01]  /*08c0*/  ISETP.EQ.AND P4, PT, R16, 0x4, PT ;  /* 0x000000041000780c */ /* 0x000fe20003f82270 */
[----:B------:R-:W-:Y:S01]  /*08d0*/  @P1 IMAD.MOV.U32 R15, RZ, RZ, R23 ;  /* 0x000000ffff0f1224 */ /* 0x000fe200078e0017 */
[----:B------:R-:W-:Y:S01]  /*08e0*/  @P2 MOV R26, R23 ;  /* 0x00000017001a2202 */ /* 0x000fe20000000f00 */
[----:B------:R-:W-:Y:S01]  /*08f0*/  @P0 IMAD.MOV.U32 R15, RZ, RZ, R24 ;  /* 0x000000ffff0f0224 */ /* 0x000fe200078e0018 */
[----:B------:R-:W-:-:S02]  /*0900*/  @P1 MOV R26, R24 ;  /* 0x00000018001a1202 */ /* 0x000fc40000000f00 */
[----:B------:R-:W-:-:S03]  /*0910*/  @P0 MOV R26, R25 ;  /* 0x00000019001a0202 */ /* 0x000fc60000000f00 */
[----:B------:R-:W-:Y:S01]  /*0920*/  @P3 IMAD.MOV.U32 R15, RZ, RZ, R25 ;  /* 0x000000ffff0f3224 */ /* 0x000fe200078e0019 */
[----:B------:R-:W-:Y:S01]  /*0930*/  @P3 MOV R26, R20 ;  /* 0x00000014001a3202 */ /* 0x000fe20000000f00 */
[----:B------:R-:W-:Y:S01]  /*0940*/  @P5 IMAD.MOV.U32 R15, RZ, RZ, R20 ;  /* 0x000000ffff0f5224 */ /* 0x000fe200078e0014 */
[----:B------:R-:W-:Y:S01]  /*0950*/  @P5 MOV R26, R27 ;  /* 0x0000001b001a5202 */ /* 0x000fe20000000f00 */
[----:B------:R-:W-:Y:S01]  /*0960*/  @P4 IMAD.MOV.U32 R15, RZ, RZ, R27 ;  /* 0x000000ffff0f4224 */ /* 0x000fe200078e001b */
[----:B------:R-:W-:Y:S06]  /*0970*/  @!P6 BRA `(.L_x_7) ;  /* 0x00000000002ce947 */ /* 0x000fec0003800000 */
[----:B------:R-:W-:Y:S02]  /*0980*/  ISETP.EQ.AND P6, PT, R16, 0x8, PT ;  /* 0x000000081000780c */ /* 0x000fe40003fc2270 */
[----:B------:R-:W-:Y:S01]  /*0990*/  @P2 MOV R16, R21 ;  /* 0x0000001500102202 */ /* 0x000fe20000000f00 */
[----:B------:R-:W-:Y:S01]  /*09a0*/  @P1 IMAD.MOV.U32 R16, RZ, RZ, R22 ;  /* 0x000000ffff101224 */ /* 0x000fe200078e0016 */
[----:B------:R-:W-:Y:S01]  /*09b0*/  @P0 MOV R16, R23 ;  /* 0x0000001700100202 */ /* 0x000fe20000000f00 */
[----:B------:R-:W-:Y:S01]  /*09c0*/  @P3 IMAD.MOV.U32 R16, RZ, RZ, R24 ;  /* 0x000000ffff103224 */ /* 0x000fe200078e0018 */
[----:B------:R-:W-:Y:S01]  /*09d0*/  @P5 MOV R16, R25 ;  /* 0x0000001900105202 */ /* 0x000fe20000000f00 */
[----:B------:R-:W-:Y:S01]  /*09e0*/  @P4 IMAD.MOV.U32 R16, RZ, RZ, R20 ;  /* 0x000000ffff104224 */ /* 0x000fe200078e0014 */
[----:B------:R-:W-:-:S04]  /*09f0*/  LOP3.LUT R14, R14, 0x1f, RZ, 0xc0, !PT ;  /* 0x0000001f0e0e7812 */ /* 0x000fc800078ec0ff */
[----:B------:R-:W-:Y:S02]  /*0a00*/  SHF.L.W.U32.HI R26, R15, R14, R26 ;  /* 0x0000000e0f1a7219 */ /* 0x000fe40000010e1a */
[----:B------:R-:W-:-:S04]  /*0a10*/  @P6 MOV R16, R27 ;  /* 0x0000001b00106202 */ /* 0x000fc80000000f00 */
[----:B------:R-:W-:-:S07]  /*0a20*/  SHF.L.W.U32.HI R15, R16, R14, R15 ;  /* 0x0000000e100f7219 */ /* 0x000fce0000010e0f */
.L_x_7:
[----:B------:R-:W-:Y:S05]  /*0a30*/  BSYNC.RECONVERGENT B1 ;  /* 0x0000000000017941 */ /* 0x000fea0003800200 */
.L_x_6:
[C---:B------:R-:W-:Y:S01]  /*0a40*/  SHF.L.W.U32.HI R27, R15.reuse, 0x2, R26 ;  /* 0x000000020f1b7819 */ /* 0x040fe20000010e1a */
[----:B------:R-:W-:Y:S01]  /*0a50*/  IMAD.SHL.U32 R15, R15, 0x4, RZ ;  /* 0x000000040f0f7824 */ /* 0x000fe200078e00ff */
[----:B------:R-:W-:Y:S01]  /*0a60*/  UMOV UR4, 0x54442d19 ;  /* 0x54442d1900047882 */ /* 0x000fe20000000000 */
[----:B------:R-:W-:Y:S01]  /*0a70*/  UMOV UR5, 0x3bf921fb ;  /* 0x3bf921fb00057882 */ /* 0x000fe20000000000 */
[----:B------:R-:W-:Y:S02]  /*0a80*/  SHF.R.S32.HI R16, RZ, 0x1f, R27 ;  /* 0x0000001fff107819 */ /* 0x000fe4000001141b */
[----:B------:R-:W-:Y:S02]  /*0a90*/  ISETP.GE.AND P0, PT, R18, RZ, PT ;  /* 0x000000ff1200720c */ /* 0x000fe40003f06270 */
[C---:B------:R-:W-:Y:S02]  /*0aa0*/  LOP3.LUT R14, R16.reuse, R15, RZ, 0x3c, !PT ;  /* 0x0000000f100e7212 */ /* 0x040fe400078e3cff */
[----:B------:R-:W-:-:S02]  /*0ab0*/  LOP3.LUT R15, R16, R27, RZ, 0x3c, !PT ;  /* 0x0000001b100f7212 */ /* 0x000fc400078e3cff */
[----:B------:R-:W-:Y:S02]  /*0ac0*/  SHF.R.U32.HI R26, RZ, 0x1e, R26 ;  /* 0x0000001eff1a7819 */ /* 0x000fe4000001161a */
[C---:B------:R-:W-:Y:S02]  /*0ad0*/  LOP3.LUT R18, R27.reuse, R18, RZ, 0x3c, !PT ;  /* 0x000000121b127212 */ /* 0x040fe400078e3cff */
[----:B------:R-:W0:Y:S01]  /*0ae0*/  I2F.F64.S64 R14, R14 ;  /* 0x0000000e000e7312 */ /* 0x000e220000301c00 */
[----:B------:R-:W-:Y:S02]  /*0af0*/  LEA.HI R27, R27, R26, RZ, 0x1 ;  /* 0x0000001a1b1b7211 */ /* 0x000fe400078f08ff */
[----:B------:R-:W-:Y:S02]  /*0b00*/  ISETP.GE.AND P1, PT, R18, RZ, PT ;  /* 0x000000ff1200720c */ /* 0x000fe40003f26270 */
[----:B------:R-:W-:-:S05]  /*0b10*/  IADD3 R18, PT, PT, -R27, RZ, RZ ;  /* 0x000000ff1b127210 */ /* 0x000fca0007ffe1ff */
[----:B------:R-:W-:Y:S01]  /*0b20*/  @!P0 IMAD.MOV.U32 R27, RZ, RZ, R18 ;  /* 0x000000ffff1b8224 */ /* 0x000fe200078e0012 */
[----:B0-----:R-:W-:-:S10]  /*0b30*/  DMUL R16, R14, UR4 ;  /* 0x000000040e107c28 */ /* 0x001fd40008000000 */
[----:B------:R-:W0:Y:S02]  /*0b40*/  F2F.F32.F64 R16, R16 ;  /* 0x0000001000107310 */ /* 0x000e240000301000 */
[----:B0-----:R-:W-:Y:S01]  /*0b50*/  FSEL R26, -R16, R16, !P1 ;  /* 0x00000010101a7208 */ /* 0x001fe20004800100 */
[----:B------:R-:W-:Y:S06]  /*0b60*/  BRA `(.L_x_3) ;  /* 0x0000000000087947 */ /* 0x000fec0003800000 */
.L_x_4:
[----:B------:R-:W-:Y:S01]  /*0b70*/  FMUL R26, RZ, R18 ;  /* 0x00000012ff1a7220 */ /* 0x000fe20000400000 */
[----:B------:R-:W-:-:S07]  /*0b80*/  MOV R27, RZ ;  /* 0x000000ff001b7202 */ /* 0x000fce0000000f00 */
.L_x_3:
[----:B------:R-:W-:Y:S05]  /*0b90*/  BSYNC.RECONVERGENT B0 ;  /* 0x0000000000007941 */ /* 0x000fea0003800200 */
.L_x_2:
[----:B------:R-:W-:Y:S01]  /*0ba0*/  LOP3.LUT R16, R27, 0x1, RZ, 0xc0, !PT ;  /* 0x000000011b107812 */ /* 0x000fe200078ec0ff */
[----:B------:R-:W-:Y:S02]  /*0bb0*/  IMAD.MOV.U32 R14, RZ, RZ, 0x37cbac00 ;  /* 0x37cbac00ff0e7424 */ /* 0x000fe400078e00ff */
[----:B------:R-:W-:Y:S01]  /*0bc0*/  FMUL R15, R26, R26 ;  /* 0x0000001a1a0f7220 */ /* 0x000fe20000400000 */
[----:B------:R-:W-:Y:S01]  /*0bd0*/  HFMA2 R17, -RZ, RZ, 1.541015625, -0.052001953125 ;  /* 0x3e2aaaa8ff117431 */ /* 0x000fe200000001ff */
[----:B------:R-:W-:Y:S01]  /*0be0*/  ISETP.NE.U32.AND P0, PT, R16, 0x1, PT ;  /* 0x000000011000780c */ /* 0x000fe20003f05070 */
[----:B------:R-:W-:Y:S02]  /*0bf0*/  IMAD.MOV.U32 R16, RZ, RZ, 0x3c0885e4 ;  /* 0x3c0885e4ff107424 */ /* 0x000fe400078e00ff */
[----:B------:R-:W-:Y:S01]  /*0c00*/  FFMA R14, R15, R14, -0.0013887860113754868507 ;  /* 0xbab607ed0f0e7423 */ /* 0x000fe2000000000e */
[----:B------:R-:W-:Y:S01]  /*0c10*/  IADD3 R27, PT, PT, R27, 0x1, RZ ;  /* 0x000000011b1b7810 */ /* 0x000fe20007ffe0ff */
[----:B------:R-:W-:Y:S01]  /*0c20*/  VIADD R7, R7, 0x1 ;  /* 0x0000000107077836 */ /* 0x000fe20000000000 */
[----:B------:R-:W-:-:S02]  /*0c30*/  FSEL R16, R16, 0.041666727513074874878, !P0 ;  /* 0x3d2aaabb10107808 */ /* 0x000fc40004000000 */
[----:B------:R-:W-:Y:S02]  /*0c40*/  FSEL R14, R14, -0.00019574658654164522886, P0 ;  /* 0xb94d41530e0e7808 */ /* 0x000fe40000000000 */
[----:B------:R-:W-:Y:S02]  /*0c50*/  FSEL R17, -R17, -0.4999999701976776123, !P0 ;  /* 0xbeffffff11117808 */ /* 0x000fe40004000100 */
[----:B------:R-:W-:Y:S01]  /*0c60*/  LOP3.LUT P1, RZ, R27, 0x2, RZ, 0xc0, !PT ;  /* 0x000000021bff7812 */ /* 0x000fe2000782c0ff */
[----:B------:R-:W-:Y:S01]  /*0c70*/  FFMA R16, R15, R14, R16 ;  /* 0x0000000e0f107223 */ /* 0x000fe20000000010 */
[----:B------:R-:W-:Y:S02]  /*0c80*/  FSEL R14, R26, 1, !P0 ;  /* 0x3f8000001a0e7808 */ /* 0x000fe40004000000 */
[----:B------:R-:W-:Y:S01]  /*0c90*/  ISETP.NE.AND P0, PT, R7, R10, PT ;  /* 0x0000000a0700720c */ /* 0x000fe20003f05270 */
[C---:B------:R-:W-:Y:S02]  /*0ca0*/  FFMA R16, R15.reuse, R16, R17 ;  /* 0x000000100f107223 */ /* 0x040fe40000000011 */
[----:B------:R-:W-:-:S04]  /*0cb0*/  FFMA R15, R15, R14, RZ ;  /* 0x0000000e0f0f7223 */ /* 0x000fc800000000ff */
[----:B------:R-:W-:-:S04]  /*0cc0*/  FFMA R14, R15, R16, R14 ;  /* 0x000000100f0e7223 */ /* 0x000fc8000000000e */
[----:B------:R-:W-:-:S04]  /*0cd0*/  @P1 FADD R14, RZ, -R14 ;  /* 0x8000000eff0e1221 */ /* 0x000fc80000000000 */
[----:B-----5:R-:W-:-:S04]  /*0ce0*/  FMUL R11, R11, R14 ;  /* 0x0000000e0b0b7220 */ /* 0x020fc80000400000 */
[-C--:B------:R-:W-:Y:S01]  /*0cf0*/  FFMA R9, R12, R11.reuse, R9 ;  /* 0x0000000b0c097223 */ /* 0x080fe20000000009 */
[-C--:B------:R-:W-:Y:S01]  /*0d00*/  FFMA R8, R13, R11.reuse, R8 ;  /* 0x0000000b0d087223 */ /* 0x080fe20000000008 */
[----:B------:R-:W-:Y:S01]  /*0d10*/  FFMA R6, R19, R11, R6 ;  /* 0x0000000b13067223 */ /* 0x000fe20000000006 */
[----:B------:R-:W-:Y:S06]  /*0d20*/  @P0 BRA `(.L_x_8) ;  /* 0xfffffff400600947 */ /* 0x000fec000383ffff */
[----:B------:R-:W0:Y:S08]  /*0d30*/  LDC.64 R4, c[0x0][0x380] ;  /* 0x0000e000ff047b82 */ /* 0x000e300000000a00 */
[----:B------:R-:W1:Y:S01]  /*0d40*/  LDC R7, c[0x0][0x3a4] ;  /* 0x0000e900ff077b82 */ /* 0x000e620000000800 */
[----:B0-----:R-:W-:Y:S01]  /*0d50*/  IMAD.WIDE R4, R0, 0x4, R4 ;  /* 0x0000000400047825 */ /* 0x001fe200078e0204 */
[----:B------:R-:W-:-:S04]  /*0d60*/  IADD3 R0, PT, PT, R3, R0, RZ ;  /* 0x0000000003007210 */ /* 0x000fc80007ffe0ff */
[----:B------:R0:W-:Y:S01]  /*0d70*/  STG.E desc[UR6][R4.64], R9 ;  /* 0x0000000904007986 */ /* 0x0001e2000c101906 */
[----:B-1----:R-:W-:Y:S01]  /*0d80*/  IMAD.WIDE R10, R7, 0x4, R4 ;  /* 0x00000004070a7825 */ /* 0x002fe200078e0204 */
[----:B------:R-:W-:-:S04]  /*0d90*/  ISETP.GE.AND P0, PT, R0, R7, PT ;  /* 0x000000070000720c */ /* 0x000fc80003f06270 */
[----:B------:R0:W-:Y:S01]  /*0da0*/  STG.E desc[UR6][R10.64], R8 ;  /* 0x000000080a007986 */ /* 0x0001e2000c101906 */
[----:B------:R-:W-:-:S05]  /*0db0*/  IMAD.WIDE R12, R7, 0x4, R10 ;  /* 0x00000004070c7825 */ /* 0x000fca00078e020a */
[----:B------:R0:W-:Y:S03]  /*0dc0*/  STG.E desc[UR6][R12.64], R6 ;  /* 0x000000060c007986 */ /* 0x0001e6000c101906 */
[----:B------:R-:W-:Y:S05]  /*0dd0*/  @!P0 BRA `(.L_x_0) ;  /* 0xfffffff000ec8947 */ /* 0x000fea000383ffff */
[----:B------:R-:W-:Y:S05]  /*0de0*/  EXIT ;  /* 0x000000000000794d */ /* 0x000fea0003800000 */
.L_x_9:
[----:B------:R-:W-:-:S00]  /*0df0*/  BRA `(.L_x_9) ;  /* 0xfffffffc00fc7947 */ /* 0x000fc0000383ffff */
[----:B------:R-:W-:-:S00]  /*0e00*/  NOP ;  /* 0x0000000000007918 */ /* 0x000fc00000000000 */
[----:B------:R-:W-:-:S00]  /*0e10*/  NOP ;  /* 0x0000000000007918 */ /* 0x000fc00000000000 */
[----:B------:R-:W-:-:S00]  /*0e20*/  NOP ;  /* 0x0000000000007918 */ /* 0x000fc00000000000 */
[----:B------:R-:W-:-:S00]  /*0e30*/  NOP ;  /* 0x0000000000007918 */ /* 0x000fc00000000000 */
[----:B------:R-:W-:-:S00]  /*0e40*/  NOP ;  /* 0x0000000000007918 */ /* 0x000fc00000000000 */
[----:B------:R-:W-:-:S00]  /*0e50*/  NOP ;  /* 0x0000000000007918 */ /* 0x000fc00000000000 */
[----:B------:R-:W-:-:S00]  /*0e60*/  NOP ;  /* 0x0000000000007918 */ /* 0x000fc00000000000 */
[----:B------:R-:W-:-:S00]  /*0e70*/  NOP ;  /* 0x0000000000007918 */ /* 0x000fc00000000000 */
.L_x_68:


//--------------------- .text._Z24gpuTemplateStgHomoTurb2DIfEvPT_S1_S1_S1_S0_ii --------------------------
	.section	.text._Z24gpuTemplateStgHomoTurb2DIfEvPT_S1_S1_S1_S0_ii,"ax",@progbits
	.align	128
        .global         _Z24gpuTemplateStgHomoTurb2DIfEvPT_S1_S1_S1_S0_ii
        .type           _Z24gpuTemplateStgHomoTurb2DIfEvPT_S1_S1_S1_S0_ii,@function
        .size           _Z24gpuTemplateStgHomoTurb2DIfEvPT_S1_S1_S1_S0_ii,(.L_x_69 - _Z24gpuTemplateStgHomoTurb2DIfEvPT_S1_S1_S1_S0_ii)
        .other          _Z24gpuTemplateStgHomoTurb2DIfEvPT_S1_S1_S1_S0_ii,@"STO_CUDA_ENTRY STV_DEFAULT"
_Z24gpuTemplateStgHomoTurb2DIfEvPT_S1_S1_S1_S0_ii:
.text._Z24gpuTemplateStgHomoTurb2DIfEvPT_S1_S1_S1_S0_ii:
        /* <DEDUP_REMOVED lines=15> */
.L_x_11:
[----:B0-----:R-:W-:-:S04]  /*00f0*/  IMAD.WIDE R4, R0, 0x4, R8 ;  /* 0x0000000400047825 */ /* 0x001fc800078e0208 */
[----:B------:R-:W-:Y:S01]  /*0100*/  IMAD.IADD R0, R3, 0x1, R0 ;  /* 0x0000000103007824 */ /* 0x000fe200078e0200 */
[----:B------:R1:W-:Y:S01]  /*0110*/  STG.E desc[UR6][R4.64], RZ ;  /* 0x000000ff04007986 */ /* 0x0003e2000c101906 */
[----:B------:R-:W-:-:S03]  /*0120*/  IMAD.WIDE R6, R11, 0x4, R4 ;  /* 0x000000040b067825 */ /* 0x000fc600078e0204 */
[----:B------:R-:W-:Y:S02]  /*0130*/  ISETP.GE.AND P0, PT, R0, R11, PT ;  /* 0x0000000b0000720c */ /* 0x000fe40003f06270 */
[----:B------:R1:W-:Y:S11]  /*0140*/  STG.E desc[UR6][R6.64], RZ ;  /* 0x000000ff06007986 */ /* 0x0003f6000c101906 */
[----:B-1----:R-:W-:Y:S05]  /*0150*/  @!P0 BRA `(.L_x_11) ;  /* 0xfffffffc00e48947 */ /* 0x002fea000383ffff */
[----:B------:R-:W-:Y:S05]  /*0160*/  EXIT ;  /* 0x000000000000794d */ /* 0x000fea0003800000 */
.L_x_10:
[----:B0-----:R-:W0:Y:S08]  /*0170*/  LDC.64 R16, c[0x0][0x388] ;  /* 0x0000e200ff107b82 */ /* 0x001e300000000a00 */
[----:B------:R-:W1:Y:S08]  /*0180*/  LDC.64 R6, c[0x0][0x3a0] ;  /* 0x0000e800ff067b82 */ /* 0x000e700000000a00 */
[----:B------:R-:W2:Y:S01]  /*0190*/  LDC.64 R12, c[0x0][0x398] ;  /* 0x0000e600ff0c7b82 */ /* 0x000ea20000000a00 */
[----:B0-----:R-:W-:-:S04]  /*01a0*/  IMAD.WIDE R16, R0, 0x4, R16 ;  /* 0x0000000400107825 */ /* 0x001fc800078e0210 */
[----:B-1----:R-:W-:Y:S02]  /*01b0*/  IMAD.WIDE R14, R7, 0x4, R16 ;  /* 0x00000004070e7825 */ /* 0x002fe400078e0210 */
[----:B------:R-:W3:Y:S04]  /*01c0*/  LDG.E R17, desc[UR6][R16.64] ;  /* 0x0000000610117981 */ /* 0x000ee8000c1e1900 */
[----:B------:R-:W4:Y:S04]  /*01d0*/  LDG.E R5, desc[UR6][R14.64] ;  /* 0x000000060e057981 */ /* 0x000f28000c1e1900 */
[----:B--2---:R-:W3:Y:S04]  /*01e0*/  LDG.E R2, desc[UR6][R12.64] ;  /* 0x000000060c027981 */ /* 0x004ee8000c1e1900 */
[----:B------:R-:W4:Y:S01]  /*01f0*/  LDG.E R20, desc[UR6][R12.64+0x4] ;  /* 0x000004060c147981 */ /* 0x000f22000c1e1900 */
[----:B------:R-:W-:-:S02]  /*0200*/  IMAD.MOV.U32 R4, RZ, RZ, RZ ;  /* 0x000000ffff047224 */ /* 0x000fc400078e00ff */
[-C--:B---3--:R-:W-:Y:S01]  /*0210*/  FFMA R2, -R2, R6.reuse, R17 ;  /* 0x0000000602027223 */ /* 0x088fe20000000111 */
[----:B----4-:R-:W-:Y:S01]  /*0220*/  FFMA R5, -R20, R6, R5 ;  /* 0x0000000614057223 */ /* 0x010fe20000000105 */
[----:B------:R-:W-:-:S07]  /*0230*/  CS2R R6, SRZ ;  /* 0x0000000000067805 */ /* 0x000fce000001ff00 */
.L_x_18:
[----:B------:R-:W0:Y:S01]  /*0240*/  LDC R9, c[0x0][0x3a8] ;  /* 0x0000ea00ff097b82 */ /* 0x000e220000000800 */
[----:B------:R-:W1:Y:S07]  /*0250*/  LDCU UR4, c[0x0][0x3a0] ;  /* 0x00007400ff0477ac */ /* 0x000e6e0008000800 */
[----:B------:R-:W2:Y:S01]  /*0260*/  LDC.64 R12, c[0x0][0x390] ;  /* 0x0000e400ff0c7b82 */ /* 0x000ea20000000a00 */
[----:B0-----:R-:W-:-:S05]  /*0270*/  IADD3 R22, PT, PT, R6, R9, RZ ;  /* 0x0000000906167210 */ /* 0x001fca0007ffe0ff */
[----:B------:R-:W-:-:S04]  /*0280*/  IMAD.IADD R20, R22, 0x1, R9 ;  /* 0x0000000116147824 */ /* 0x000fc800078e0209 */
[----:B------:R-:W-:-:S05]  /*0290*/  IMAD.IADD R16, R20, 0x1, R9 ;  /* 0x0000000114107824 */ /* 0x000fca00078e0209 */
[C---:B------:R-:W-:Y:S01]  /*02a0*/  IADD3 R14, PT, PT, R16.reuse, R9, RZ ;  /* 0x00000009100e7210 */ /* 0x040fe20007ffe0ff */
[----:B--2---:R-:W-:-:S04]  /*02b0*/  IMAD.WIDE.U32 R16, R16, 0x4, R12 ;  /* 0x0000000410107825 */ /* 0x004fc800078e000c */
[----:B------:R-:W-:Y:S01]  /*02c0*/  IMAD R24, R9, 0x2, R14 ;  /* 0x0000000209187824 */ /* 0x000fe200078e020e */
[----:B------:R0:W2:Y:S01]  /*02d0*/  LDG.E R27, desc[UR6][R16.64] ;  /* 0x00000006101b7981 */ /* 0x0000a2000c1e1900 */
[----:B------:R-:W-:-:S04]  /*02e0*/  IMAD.WIDE.U32 R14, R14, 0x4, R12 ;  /* 0x000000040e0e7825 */ /* 0x000fc800078e000c */
[----:B------:R-:W-:Y:S01]  /*02f0*/  IMAD.IADD R28, R24, 0x1, R9 ;  /* 0x00000001181c7824 */ /* 0x000fe200078e0209 */
[----:B------:R3:W4:Y:S04]  /*0300*/  LDG.E R29, desc[UR6][R14.64] ;  /* 0x000000060e1d7981 */ /* 0x000728000c1e1900 */
[----:B------:R-:W-:Y:S01]  /*0310*/  LEA R21, R9, R28, 0x1 ;  /* 0x0000001c09157211 */ /* 0x000fe200078e08ff */
[----:B0-----:R-:W-:-:S04]  /*0320*/  IMAD.WIDE.U32 R16, R20, 0x4, R12 ;  /* 0x0000000414107825 */ /* 0x001fc800078e000c */
[--C-:B---3--:R-:W-:Y:S02]  /*0330*/  IMAD.WIDE.U32 R14, R6, 0x4, R12.reuse ;  /* 0x00000004060e7825 */ /* 0x108fe400078e000c */
[----:B------:R-:W3:Y:S02]  /*0340*/  LDG.E R17, desc[UR6][R16.64] ;  /* 0x0000000610117981 */ /* 0x000ee4000c1e1900 */
[--C-:B------:R-:W-:Y:S02]  /*0350*/  IMAD.WIDE.U32 R20, R21, 0x4, R12.reuse ;  /* 0x0000000415147825 */ /* 0x100fe400078e000c */
[----:B------:R-:W3:Y:S04]  /*0360*/  LDG.E R14, desc[UR6][R14.64] ;  /* 0x000000060e0e7981 */ /* 0x000ee8000c1e1900 */
[----:B------:R-:W1:Y:S01]  /*0370*/  LDG.E R20, desc[UR6][R20.64] ;  /* 0x0000000614147981 */ /* 0x000e62000c1e1900 */
[----:B------:R-:W-:-:S04]  /*0380*/  IMAD.WIDE.U32 R22, R22, 0x4, R12 ;  /* 0x0000000416167825 */ /* 0x000fc800078e000c */
[--C-:B------:R-:W-:Y:S02]  /*0390*/  IMAD.WIDE.U32 R24, R24, 0x4, R12.reuse ;  /* 0x0000000418187825 */ /* 0x100fe400078e000c */
[----:B------:R-:W5:Y:S04]  /*03a0*/  LDG.E R22, desc[UR6][R22.64] ;  /* 0x0000000616167981 */ /* 0x000f68000c1e1900 */
[----:B------:R-:W5:Y:S01]  /*03b0*/  LDG.E R24, desc[UR6][R24.64] ;  /* 0x0000000618187981 */ /* 0x000f62000c1e1900 */
[----:B------:R-:W-:Y:S01]  /*03c0*/  IMAD.WIDE.U32 R12, R28, 0x4, R12 ;  /* 0x000000041c0c7825 */ /* 0x000fe200078e000c */
[----:B------:R-:W-:Y:S04]  /*03d0*/  BSSY.RECONVERGENT B0, `(.L_x_12) ;  /* 0x000006d000007945 */ /* 0x000fe80003800200 */
[----:B------:R0:W5:Y:S01]  /*03e0*/  LDG.E R28, desc[UR6][R12.64] ;  /* 0x000000060c1c7981 */ /* 0x000162000c1e1900 */
[----:B----4-:R-:W-:-:S04]  /*03f0*/  FMUL R29, R5, R29 ;  /* 0x0000001d051d7220 */ /* 0x010fc80000400000 */
[----:B--2---:R-:W-:-:S04]  /*0400*/  FFMA R27, R2, R27, R29 ;  /* 0x0000001b021b7223 */ /* 0x004fc8000000001d */
[----:B---3--:R-:W-:-:S04]  /*0410*/  FFMA R17, R14, R27, R17 ;  /* 0x0000001b0e117223 */ /* 0x008fc80000000011 */
[----:B-1----:R-:W-:-:S04]  /*0420*/  FFMA R20, R20, UR4, R17 ;  /* 0x0000000414147c23 */ /* 0x002fc80008000011 */
[----:B------:R-:W-:-:S06]  /*0430*/  FMUL R17, R20, 0.63661974668502807617 ;  /* 0x3f22f98314117820 */ /* 0x000fcc0000400000 */
[----:B------:R-:W1:Y:S01]  /*0440*/  F2I.NTZ R17, R17 ;  /* 0x0000001100117305 */ /* 0x000e620000203100 */
[----:B------:R-:W-:Y:S02]  /*0450*/  FSETP.GE.AND P0, PT, |R20|, 105615, PT ;  /* 0x47ce47801400780b */ /* 0x000fe40003f06200 */
[----:B-1----:R-:W-:-:S05]  /*0460*/  I2FP.F32.S32 R15, R17 ;  /* 0x00000011000f7245 */ /* 0x002fca0000201400 */
[----:B------:R-:W-:-:S04]  /*0470*/  FFMA R14, R15, -1.5707962512969970703, R20 ;  /* 0xbfc90fda0f0e7823 */ /* 0x000fc80000000014 */
[----:B------:R-:W-:-:S04]  /*0480*/  FFMA R14, R15, -7.5497894158615963534e-08, R14 ;  /* 0xb3a221680f0e7823 */ /* 0x000fc8000000000e */
[----:B0-----:R-:W-:Y:S01]  /*0490*/  FFMA R12, R15, -5.3903029534742383927e-15, R14 ;  /* 0xa7c234c50f0c7823 */ /* 0x001fe2000000000e */
[----:B------:R-:W-:Y:S06]  /*04a0*/  @!P0 BRA `(.L_x_13) ;  /* 0x00000004007c8947 */ /* 0x000fec0003800000 */
[----:B------:R-:W-:-:S13]  /*04b0*/  FSETP.NEU.AND P0, PT, |R20|, +INF , PT ;  /* 0x7f8000001400780b */ /* 0x000fda0003f0d200 */
[----:B------:R-:W-:Y:S05]  /*04c0*/  @!P0 BRA `(.L_x_14) ;  /* 0x00000004006c8947 */ /* 0x000fea0003800000 */
[----:B------:R-:W-:Y:S01]  /*04d0*/  IMAD.SHL.U32 R12, R20, 0x100, RZ ;  /* 0x00000100140c7824 */ /* 0x000fe200078e00ff */
[----:B------:R-:W-:Y:S01]  /*04e0*/  CS2R R16, SRZ ;  /* 0x0000000000107805 */ /* 0x000fe2000001ff00 */
[----:B------:R-:W0:Y:S03]  /*04f0*/  LDCU.64 UR8, c[0x4][URZ] ;  /* 0x01000000ff0877ac */ /* 0x000e260008000a00 */
[----:B------:R-:W-:Y:S01]  /*0500*/  LOP3.LUT R21, R12, 0x80000000, RZ, 0xfc, !PT ;  /* 0x800000000c157812 */ /* 0x000fe200078efcff */
[----:B------:R-:W-:Y:S01]  /*0510*/  UMOV UR5, URZ ;  /* 0x000000ff00057c82 */ /* 0x000fe20008000000 */
[----:B------:R-:W-:-:S05]  /*0520*/  UMOV UR4, URZ ;  /* 0x000000ff00047c82 */ /* 0x000fca0008000000 */
.L_x_15:
[----:B0-----:R-:W-:Y:S01]  /*0530*/  IMAD.U32 R12, RZ, RZ, UR8 ;  /* 0x00000008ff0c7e24 */ /* 0x001fe2000f8e00ff */
[----:B------:R-:W-:-:S05]  /*0540*/  MOV R13, UR9 ;  /* 0x00000009000d7c02 */ /* 0x000fca0008000f00 */
[----:B------:R-:W2:Y:S01]  /*0550*/  LDG.E.CONSTANT R12, desc[UR6][R12.64] ;  /* 0x000000060c0c7981 */ /* 0x000ea2000c1e9900 */
[----:B------:R-:W-:Y:S01]  /*0560*/  UIADD3 UR4, UPT, UPT, UR4, 0x1, URZ ;  /* 0x0000000104047890 */ /* 0x000fe2000fffe0ff */
[C---:B------:R-:W-:Y:S01]  /*0570*/  ISETP.EQ.AND P0, PT, R16.reuse, RZ, PT ;  /* 0x000000ff1000720c */ /* 0x040fe20003f02270 */
[----:B------:R-:W-:Y:S01]  /*0580*/  UIADD3 UR8, UP1, UPT, UR8, 0x4, URZ ;  /* 0x0000000408087890 */ /* 0x000fe2000ff3e0ff */
[C---:B------:R-:W-:Y:S01]  /*0590*/  ISETP.EQ.AND P1, PT, R16.reuse, 0x4, PT ;  /* 0x000000041000780c */ /* 0x040fe20003f22270 */
[----:B------:R-:W-:Y:S01]  /*05a0*/  UISETP.NE.AND UP0, UPT, UR4, 0x6, UPT ;  /* 0x000000060400788c */ /* 0x000fe2000bf05270 */
[C---:B------:R-:W-:Y:S01]  /*05b0*/  ISETP.EQ.AND P2, PT, R16.reuse, 0x8, PT ;  /* 0x000000081000780c */ /* 0x040fe20003f42270 */
[----:B------:R-:W-:Y:S01]  /*05c0*/  UIADD3.X UR9, UPT, UPT, URZ, UR9, URZ, UP1, !UPT ;  /* 0x00000009ff097290 */ /* 0x000fe20008ffe4ff */
[C---:B------:R-:W-:Y:S02]  /*05d0*/  ISETP.EQ.AND P3, PT, R16.reuse, 0xc, PT ;  /* 0x0000000c1000780c */ /* 0x040fe40003f62270 */
[----:B------:R-:W-:-:S02]  /*05e0*/  ISETP.EQ.AND P4, PT, R16, 0x10, PT ;  /* 0x000000101000780c */ /* 0x000fc40003f82270 */
[C---:B------:R-:W-:Y:S01]  /*05f0*/  ISETP.EQ.AND P5, PT, R16.reuse, 0x14, PT ;  /* 0x000000141000780c */ /* 0x040fe20003fa2270 */
[----:B------:R-:W-:Y:S02]  /*0600*/  VIADD R16, R16, 0x4 ;  /* 0x0000000410107836 */ /* 0x000fe40000000000 */
[----:B--2---:R-:W-:-:S03]  /*0610*/  IMAD.WIDE.U32 R14, R12, R21, RZ ;  /* 0x000000150c0e7225 */ /* 0x004fc600078e00ff */
[----:B------:R-:W-:-:S04]  /*0620*/  IADD3 R14, P6, PT, R14, R17, RZ ;  /* 0x000000110e0e7210 */ /* 0x000fc80007fde0ff */
[----:B------:R-:W-:Y:S01]  /*0630*/  IADD3.X R17, PT, PT, R15, UR5, RZ, P6, !PT ;  /* 0x000000050f117c10 */ /* 0x000fe2000b7fe4ff */
[--C-:B------:R-:W-:Y:S01]  /*0640*/  @P0 IMAD.MOV.U32 R18, RZ, RZ, R14.reuse ;  /* 0x000000ffff120224 */ /* 0x100fe200078e000e */
[-C--:B------:R-:W-:Y:S01]  /*0650*/  @P2 MOV R26, R14.reuse ;  /* 0x0000000e001a2202 */ /* 0x080fe20000000f00 */
[--C-:B------:R-:W-:Y:S01]  /*0660*/  @P1 IMAD.MOV.U32 R19, RZ, RZ, R14.reuse ;  /* 0x000000ffff131224 */ /* 0x100fe200078e000e */
[----:B------:R-:W-:Y:S01]  /*0670*/  @P5 MOV R11, R14 ;  /* 0x0000000e000b5202 */ /* 0x000fe20000000f00 */
[--C-:B------:R-:W-:Y:S02]  /*0680*/  @P3 IMAD.MOV.U32 R8, RZ, RZ, R14.reuse ;  /* 0x000000ffff083224 */ /* 0x100fe400078e000e */
[----:B------:R-:W-:Y:S01]  /*0690*/  @P4 IMAD.MOV.U32 R10, RZ, RZ, R14 ;  /* 0x000000ffff0a4224 */ /* 0x000fe200078e000e */
[----:B------:R-:W-:Y:S06]  /*06a0*/  BRA.U UP0, `(.L_x_15) ;  /* 0xfffffffd00a07547 */ /* 0x000fec000b83ffff */
[----:B------:R-:W-:Y:S01]  /*06b0*/  SHF.R.U32.HI R12, RZ, 0x17, R20 ;  /* 0x00000017ff0c7819 */ /* 0x000fe20000011614 */
[----:B------:R-:W-:Y:S03]  /*06c0*/  BSSY.RECONVERGENT B1, `(.L_x_16) ;  /* 0x0000028000017945 */ /* 0x000fe60003800200 */
[C---:B------:R-:W-:Y:S02]  /*06d0*/  LOP3.LUT R13, R12.reuse, 0xe0, RZ, 0xc0, !PT ;  /* 0x000000e00c0d7812 */ /* 0x040fe400078ec0ff */
[----:B------:R-:W-:-:S03]  /*06e0*/  LOP3.LUT P6, RZ, R12, 0x1f, RZ, 0xc0, !PT ;  /* 0x0000001f0cff7812 */ /* 0x000fc600078cc0ff */
[----:B------:R-:W-:-:S05]  /*06f0*/  VIADD R13, R13, 0xffffff80 ;  /* 0xffffff800d0d7836 */ /* 0x000fca0000000000 */
[----:B------:R-:W-:-:S04]  /*0700*/  SHF.R.U32.HI R13, RZ, 0x5, R13 ;  /* 0x00000005ff0d7819 */ /* 0x000fc8000001160d */
[----:B------:R-:W-:-:S04]  /*0710*/  LEA R15, -R13, RZ, 0x2 ;  /* 0x000000ff0d0f7211 */ /* 0x000fc800078e11ff */
[C---:B------:R-:W-:Y:S02]  /*0720*/  ISETP.EQ.AND P3, PT, R15.reuse, -0x18, PT ;  /* 0xffffffe80f00780c */ /* 0x040fe40003f62270 */
[C---:B------:R-:W-:Y:S02]  /*0730*/  ISETP.EQ.AND P4, PT, R15.reuse, -0x14, PT ;  /* 0xffffffec0f00780c */ /* 0x040fe40003f82270 */
[C---:B------:R-:W-:Y:S02]  /*0740*/  ISETP.EQ.AND P2, PT, R15.reuse, -0x10, PT ;  /* 0xfffffff00f00780c */ /* 0x040fe40003f42270 */
[C---:B------:R-:W-:Y:S02]  /*0750*/  ISETP.EQ.AND P1, PT, R15.reuse, -0xc, PT ;  /* 0xfffffff40f00780c */ /* 0x040fe40003f22270 */
[C---:B------:R-:W-:Y:S02]  /*0760*/  ISETP.EQ.AND P0, PT, R15.reuse, -0x8, PT ;  /* 0xfffffff80f00780c */ /* 0x040fe40003f02270 */
[----:B------:R-:W-:-:S03]  /*0770*/  ISETP.EQ.AND P5, PT, R15, RZ, PT ;  /* 0x000000ff0f00720c */ /* 0x000fc60003fa2270 */
[--C-:B------:R-:W-:Y:S01]  /*0780*/  @P3 IMAD.MOV.U32 R16, RZ, RZ, R18.reuse ;  /* 0x000000ffff103224 */ /* 0x100fe200078e0012 */
[C---:B------:R-:W-:Y:S01]  /*0790*/  ISETP.EQ.AND P3, PT, R15.reuse, -0x4, PT ;  /* 0xfffffffc0f00780c */ /* 0x040fe20003f62270 */
[----:B------:R-:W-:Y:S01]  /*07a0*/  @P4 IMAD.MOV.U32 R13, RZ, RZ, R18 ;  /* 0x000000ffff0d4224 */ /* 0x000fe200078e0012 */
[----:B------:R-:W-:Y:S01]  /*07b0*/  @P4 MOV R16, R19 ;  /* 0x0000001300104202 */ /* 0x000fe20000000f00 */
[----:B------:R-:W-:Y:S01]  /*07c0*/  @P2 IMAD.MOV.U32 R13, RZ, RZ, R19 ;  /* 0x000000ffff0d2224 */ /* 0x000fe200078e0013 */
[----:B------:R-:W-:Y:S01]  /*07d0*/  ISETP.EQ.AND P4, PT, R15, 0x4, PT ;  /* 0x000000040f00780c */ /* 0x000fe20003f82270 */
[----:B------:R-:W-:Y:S01]  /*07e0*/  @P2 IMAD.MOV.U32 R16, RZ, RZ, R26 ;  /* 0x000000ffff102224 */ /* 0x000fe200078e001a */
[----:B------:R-:W-:Y:S01]  /*07f0*/  @P1 MOV R13, R26 ;  /* 0x0000001a000d1202 */ /* 0x000fe20000000f00 */
[--C-:B------:R-:W-:Y:S01]  /*0800*/  @P1 IMAD.MOV.U32 R16, RZ, RZ, R8.reuse ;  /* 0x000000ffff101224 */ /* 0x100fe200078e0008 */
[----:B------:R-:W-:Y:S01]  /*0810*/  @P0 MOV R16, R10 ;  /* 0x0000000a00100202 */ /* 0x000fe20000000f00 */
[----:B------:R-:W-:-:S04]  /*0820*/  @P0 IMAD.MOV.U32 R13, RZ, RZ, R8 ;  /* 0x000000ffff0d0224 */ /* 0x000fc800078e0008 */
[----:B------:R-:W-:Y:S01]  /*0830*/  @P3 IMAD.MOV.U32 R13, RZ, RZ, R10 ;  /* 0x000000ffff0d3224 */ /* 0x000fe200078e000a */
[----:B------:R-:W-:Y:S01]  /*0840*/  @P3 MOV R16, R11 ;  /* 0x0000000b00103202 */ /* 0x000fe20000000f00 */
[----:B------:R-:W-:Y:S01]  /*0850*/  @P5 IMAD.MOV.U32 R13, RZ, RZ, R11 ;  /* 0x000000ffff0d5224 */ /* 0x000fe200078e000b */
[----:B------:R-:W-:Y:S01]  /*0860*/  @P5 MOV R16, R17 ;  /* 0x0000001100105202 */ /* 0x000fe20000000f00 */
[----:B------:R-:W-:Y:S01]  /*0870*/  @P4 IMAD.MOV.U32 R13, RZ, RZ, R17 ;  /* 0x000000ffff0d4224 */ /* 0x000fe200078e0011 */
[----:B------:R-:W-:Y:S06]  /*0880*/  @!P6 BRA `(.L_x_17) ;  /* 0x00000000002ce947 */ /* 0x000fec0003800000 */
[----:B------:R-:W-:Y:S01]  /*0890*/  @P2 MOV R14, R18 ;  /* 0x00000012000e2202 */ /* 0x000fe20000000f00 */
[----:B------:R-:W-:Y:S01]  /*08a0*/  @P1 IMAD.MOV.U32 R14, RZ, RZ, R19 ;  /* 0x000000ffff0e1224 */ /* 0x000fe200078e0013 */
[----:B------:R-:W-:Y:S01]  /*08b0*/  @P0 MOV R14, R26 ;  /* 0x0000001a000e0202 */ /* 0x000fe20000000f00 */
[----:B------:R-:W-:Y:S01]  /*08c0*/  @P3 IMAD.MOV.U32 R14, RZ, RZ, R8 ;  /* 0x000000ffff0e3224 */ /* 0x000fe200078e0008 */
[----:B------:R-:W-:Y:S02]  /*08d0*/  ISETP.EQ.AND P0, PT, R15, 0x8, PT ;  /* 0x000000080f00780c */ /* 0x000fe40003f02270 */
[----:B------:R-:W-:Y:S01]  /*08e0*/  @P5 MOV R14, R10 ;  /* 0x0000000a000e5202 */ /* 0x000fe20000000f00 */
[----:B------:R-:W-:Y:S01]  /*08f0*/  @P4 IMAD.MOV.U32 R14, RZ, RZ, R11 ;  /* 0x000000ffff0e4224 */ /* 0x000fe200078e000b */
[----:B------:R-:W-:-:S04]  /*0900*/  LOP3.LUT R12, R12, 0x1f, RZ, 0xc0, !PT ;  /* 0x0000001f0c0c7812 */ /* 0x000fc800078ec0ff */
[----:B------:R-:W-:-:S05]  /*0910*/  SHF.L.W.U32.HI R16, R13, R12, R16 ;  /* 0x0000000c0d107219 */ /* 0x000fca0000010e10 */
[----:B------:R-:W-:-:S04]  /*0920*/  @P0 MOV R14, R17 ;  /* 0x00000011000e0202 */ /* 0x000fc80000000f00 */
[----:B------:R-:W-:-:S07]  /*0930*/  SHF.L.W.U32.HI R13, R14, R12, R13 ;  /* 0x0000000c0e0d7219 */ /* 0x000fce0000010e0d */
.L_x_17:
[----:B------:R-:W-:Y:S05]  /*0940*/  BSYNC.RECONVERGENT B1 ;  /* 0x0000000000017941 */ /* 0x000fea0003800200 */
.L_x_16:
        /* <DEDUP_REMOVED lines=19> */
.L_x_14:
[----:B------:R-:W-:Y:S01]  /*0a80*/  FMUL R12, RZ, R20 ;  /* 0x00000014ff0c7220 */ /* 0x000fe20000400000 */
[----:B------:R-:W-:-:S07]  /*0a90*/  MOV R17, RZ ;  /* 0x000000ff00117202 */ /* 0x000fce0000000f00 */
.L_x_13:
[----:B------:R-:W-:Y:S05]  /*0aa0*/  BSYNC.RECONVERGENT B0 ;  /* 0x0000000000007941 */ /* 0x000fea0003800200 */
.L_x_12:
[----:B------:R-:W-:Y:S02]  /*0ab0*/  HFMA2 R16, -RZ, RZ, 1.0078125, -8.98838043212890625e-05 ;  /* 0x3c0885e4ff107431 */ /* 0x000fe400000001ff */
[----:B------:R-:W-:Y:S02]  /*0ac0*/  IMAD.MOV.U32 R14, RZ, RZ, 0x37cbac00 ;  /* 0x37cbac00ff0e7424 */ /* 0x000fe400078e00ff */
[----:B------:R-:W-:Y:S01]  /*0ad0*/  FMUL R13, R12, R12 ;  /* 0x0000000c0c0d7220 */ /* 0x000fe20000400000 */
[C---:B------:R-:W-:Y:S01]  /*0ae0*/  LOP3.LUT R15, R17.reuse, 0x1, RZ, 0xc0, !PT ;  /* 0x00000001110f7812 */ /* 0x040fe200078ec0ff */
[----:B------:R-:W-:Y:S02]  /*0af0*/  VIADD R17, R17, 0x1 ;  /* 0x0000000111117836 */ /* 0x000fe40000000000 */
[----:B------:R-:W-:Y:S01]  /*0b00*/  FFMA R14, R13, R14, -0.0013887860113754868507 ;  /* 0xbab607ed0d0e7423 */ /* 0x000fe2000000000e */
[----:B------:R-:W-:Y:S01]  /*0b10*/  ISETP.NE.U32.AND P0, PT, R15, 0x1, PT ;  /* 0x000000010f00780c */ /* 0x000fe20003f05070 */
[----:B------:R-:W-:Y:S01]  /*0b20*/  VIADD R6, R6, 0x1 ;  /* 0x0000000106067836 */ /* 0x000fe20000000000 */
[----:B------:R-:W-:-:S02]  /*0b30*/  MOV R15, 0x3e2aaaa8 ;  /* 0x3e2aaaa8000f7802 */ /* 0x000fc40000000f00 */
[----:B------:R-:W-:Y:S02]  /*0b40*/  FSEL R14, R14, -0.00019574658654164522886, P0 ;  /* 0xb94d41530e0e7808 */ /* 0x000fe40000000000 */
[----:B------:R-:W-:Y:S02]  /*0b50*/  FSEL R16, R16, 0.041666727513074874878, !P0 ;  /* 0x3d2aaabb10107808 */ /* 0x000fe40004000000 */
[----:B------:R-:W-:Y:S02]  /*0b60*/  LOP3.LUT P1, RZ, R17, 0x2, RZ, 0xc0, !PT ;  /* 0x0000000211ff7812 */ /* 0x000fe4000782c0ff */
[----:B------:R-:W-:Y:S01]  /*0b70*/  FSEL R12, R12, 1, !P0 ;  /* 0x3f8000000c0c7808 */ /* 0x000fe20004000000 */
[----:B------:R-:W-:Y:S01]  /*0b80*/  FFMA R14, R13, R14, R16 ;  /* 0x0000000e0d0e7223 */ /* 0x000fe20000000010 */
[----:B------:R-:W-:Y:S02]  /*0b90*/  FSEL R17, -R15, -0.4999999701976776123, !P0 ;  /* 0xbeffffff0f117808 */ /* 0x000fe40004000100 */
[----:B------:R-:W-:Y:S01]  /*0ba0*/  ISETP.NE.AND P0, PT, R6, R9, PT ;  /* 0x000000090600720c */ /* 0x000fe20003f05270 */
[----:B------:R-:W-:-:S02]  /*0bb0*/  FFMA R15, R13, R12, RZ ;  /* 0x0000000c0d0f7223 */ /* 0x000fc400000000ff */
[----:B------:R-:W-:-:S04]  /*0bc0*/  FFMA R14, R13, R14, R17 ;  /* 0x0000000e0d0e7223 */ /* 0x000fc80000000011 */
[----:B------:R-:W-:-:S04]  /*0bd0*/  FFMA R15, R15, R14, R12 ;  /* 0x0000000e0f0f7223 */ /* 0x000fc8000000000c */
[----:B------:R-:W-:-:S04]  /*0be0*/  @P1 FADD R15, RZ, -R15 ;  /* 0x8000000fff0f1221 */ /* 0x000fc80000000000 */
[----:B-----5:R-:W-:-:S04]  /*0bf0*/  FMUL R15, R22, R15 ;  /* 0x0000000f160f7220 */ /* 0x020fc80000400000 */
        /* <DEDUP_REMOVED lines=10> */
[----:B------:R0:W-:Y:S09]  /*0ca0*/  STG.E desc[UR6][R14.64], R4 ;  /* 0x000000040e007986 */ /* 0x0001f2000c101906 */
[----:B------:R-:W-:Y:S05]  /*0cb0*/  @!P0 BRA `(.L_x_10) ;  /* 0xfffffff4002c8947 */ /* 0x000fea000383ffff */
[----:B------:R-:W-:Y:S05]  /*0cc0*/  EXIT ;  /* 0x000000000000794d */ /* 0x000fea0003800000 */
.L_x_19:
        /* <DEDUP_REMOVED lines=11> */
.L_x_69:


//--------------------- .text._Z24gpuTemplateStgHomoTurb3DIdEvPT_S1_S1_S1_S0_ii --------------------------
	.section	.text._Z24gpuTemplateStgHomoTurb3DIdEvPT_S1_S1_S1_S0_ii,"ax",@progbits
	.align	128
        .global         _Z24gpuTemplateStgHomoTurb3DIdEvPT_S1_S1_S1_S0_ii
        .type           _Z24gpuTemplateStgHomoTurb3DIdEvPT_S1_S1_S1_S0_ii,@function
        .size           _Z24gpuTemplateStgHomoTurb3DIdEvPT_S1_S1_S1_S0_ii,(.L_x_66 - _Z24gpuTemplateStgHomoTurb3DIdEvPT_S1_S1_S1_S0_ii)
        .other          _Z24gpuTemplateStgHomoTurb3DIdEvPT_S1_S1_S1_S0_ii,@"STO_CUDA_ENTRY STV_DEFAULT"
_Z24gpuTemplateStgHomoTurb3DIdEvPT_S1_S1_S1_S0_ii:
.text._Z24gpuTemplateStgHomoTurb3DIdEvPT_S1_S1_S1_S0_ii:
[----:B------:R-:W0:Y:S01]  /*0000*/  LDC R1, c[0x0][0x37c] ;  /* 0x0000df00ff017b82 */ /* 0x000e220000000800 */
[----:B------:R-:W1:Y:S01]  /*0010*/  S2R R0, SR_TID.X ;  /* 0x0000000000007919 */ /* 0x000e620000002100 */
[----:B------:R-:W2:Y:S06]  /*0020*/  LDCU UR4, c[0x0][0x360] ;  /* 0x00006c00ff0477ac */ /* 0x000eac0008000800 */
[----:B------:R-:W1:Y:S01]  /*0030*/  S2UR UR5, SR_CTAID.X ;  /* 0x00000000000579c3 */ /* 0x000e620000002500 */
[----:B0-----:R-:W-:-:S07]  /*0040*/  VIADD R1, R1, 0xffffffd8 ;  /* 0xffffffd801017836 */ /* 0x001fce0000000000 */
[----:B------:R-:W1:Y:S08]  /*0050*/  LDC R3, c[0x0][0x360] ;  /* 0x0000d800ff037b82 */ /* 0x000e700000000800 */
[----:B------:R-:W0:Y:S01]  /*0060*/  LDC R11, c[0x0][0x3a8] ;  /* 0x0000ea00ff0b7b82 */ /* 0x000e220000000800 */
[----:B-1----:R-:W-:-:S05]  /*0070*/  IMAD R0, R3, UR5, R0 ;  /* 0x0000000503007c24 */ /* 0x002fca000f8e0200 */
[----:B0-----:R-:W-:-:S13]  /*0080*/  ISETP.GE.AND P0, PT, R0, R11, PT ;  /* 0x0000000b0000720c */ /* 0x001fda0003f06270 */
[----:B--2---:R-:W-:Y:S05]  /*0090*/  @P0 EXIT ;  /* 0x000000000000094d */ /* 0x004fea0003800000 */
[----:B------:R-:W0:Y:S01]  /*00a0*/  LDCU UR6, c[0x0][0x3ac] ;  /* 0x00007580ff0677ac */ /* 0x000e220008000800 */
[----:B------:R-:W1:Y:S01]  /*00b0*/  LDCU UR5, c[0x0][0x370] ;  /* 0x00006e00ff0577ac */ /* 0x000e620008000800 */
[----:B------:R-:W2:Y:S01]  /*00c0*/  LDCU.64 UR12, c[0x0][0x358] ;  /* 0x00006b00ff0c77ac */ /* 0x000ea20008000a00 */
[----:B0-----:R-:W-:Y:S02]  /*00d0*/  UISETP.GT.AND UP0, UPT, UR6, URZ, UPT ;  /* 0x000000ff0600728c */ /* 0x001fe4000bf04270 */
[----:B-1----:R-:W-:-:S07]  /*00e0*/  UIMAD UR4, UR4, UR5, URZ ;  /* 0x00000005040472a4 */ /* 0x002fce000f8e02ff */
[----:B--2---:R-:W-:Y:S05]  /*00f0*/  BRA.U UP0, `(.L_x_20) ;  /* 0x00000001002c7547 */ /* 0x004fea000b800000 */
[----:B------:R-:W0:Y:S02]  /*0100*/  LDC.64 R8, c[0x0][0x380] ;  /* 0x0000e000ff087b82 */ /* 0x000e240000000a00 */
.L_x_21:
[----:B01----:R-:W-:-:S04]  /*0110*/  IMAD.WIDE R2, R0, 0x8, R8 ;  /* 0x0000000800027825 */ /* 0x003fc800078e0208 */
[----:B------:R-:W-:Y:S01]  /*0120*/  VIADD R0, R0, UR4 ;  /* 0x0000000400007c36 */ /* 0x000fe20008000000 */
[----:B------:R1:W-:Y:S01]  /*0130*/  STG.E.64 desc[UR12][R2.64], RZ ;  /* 0x000000ff02007986 */ /* 0x0003e2000c101b0c */
[----:B------:R-:W-:-:S03]  /*0140*/  IMAD.WIDE R4, R11, 0x8, R2 ;  /* 0x000000080b047825 */ /* 0x000fc600078e0202 */
[----:B------:R-:W-:Y:S02]  /*0150*/  ISETP.GE.AND P0, PT, R0, R11, PT ;  /* 0x0000000b0000720c */ /* 0x000fe40003f06270 */
[----:B------:R1:W-:Y:S01]  /*0160*/  STG.E.64 desc[UR12][R4.64], RZ ;  /* 0x000000ff04007986 */ /* 0x0003e2000c101b0c */
[----:B------:R-:W-:-:S05]  /*0170*/  IMAD.WIDE R6, R11, 0x8, R4 ;  /* 0x000000080b067825 */ /* 0x000fca00078e0204 */
[----:B------:R1:W-:Y:S05]  /*0180*/  STG.E.64 desc[UR12][R6.64], RZ ;  /* 0x000000ff06007986 */ /* 0x0003ea000c101b0c */
[----:B------:R-:W-:Y:S05]  /*0190*/  @!P0 BRA `(.L_x_21) ;  /* 0xfffffffc00dc8947 */ /* 0x000fea000383ffff */
[----:B------:R-:W-:Y:S05]  /*01a0*/  EXIT ;  /* 0x000000000000794d */ /* 0x000fea0003800000 */
.L_x_20:
[----:B------:R-:W0:Y:S01]  /*01b0*/  LDCU.64 UR20, c[0x0][0x3a0] ;  /* 0x00007400ff1477ac */ /* 0x000e220008000a00 */
[----:B------:R-:W1:Y:S01]  /*01c0*/  LDCU.64 UR16, c[0x4][0x10] ;  /* 0x01000200ff1077ac */ /* 0x000e620008000a00 */
[----:B------:R-:W-:Y:S02]  /*01d0*/  USHF.L.U32 UR7, UR6, 0x1, URZ ;  /* 0x0000000106077899 */ /* 0x000fe400080006ff */
[----:B------:R-:W-:Y:S02]  /*01e0*/  UIMAD UR8, UR6, 0x3, URZ ;  /* 0x00000003060878a4 */ /* 0x000fe4000f8e02ff */
[----:B------:R-:W-:Y:S02]  /*01f0*/  USHF.L.U32 UR9, UR6, 0x2, URZ ;  /* 0x0000000206097899 */ /* 0x000fe400080006ff */
[----:B------:R-:W-:Y:S02]  /*0200*/  UIMAD UR10, UR6, 0x5, URZ ;  /* 0x00000005060a78a4 */ /* 0x000fe4000f8e02ff */
[----:B------:R-:W-:-:S12]  /*0210*/  UIMAD UR5, UR6, 0x6, URZ ;  /* 0x00000006060578a4 */ /* 0x000fd8000f8e02ff */
.L_x_28:
[----:B--2---:R-:W2:Y:S01]  /*0220*/  LDC.64 R2, c[0x0][0x388] ;  /* 0x0000e200ff027b82 */ /* 0x004ea20000000a00 */
[----:B------:R-:W3:Y:S01]  /*0230*/  LDCU.64 UR14, c[0x0][0x3a0] ;  /* 0x00007400ff0e77ac */ /* 0x000ee20008000a00 */
[----:B------:R-:W4:Y:S06]  /*0240*/  LDCU.64 UR18, c[0x0][0x390] ;  /* 0x00007200ff1277ac */ /* 0x000f2c0008000a00 */
[----:B------:R-:W5:Y:S08]  /*0250*/  LDC.64 R38, c[0x0][0x3a8] ;  /* 0x0000ea00ff267b82 */ /* 0x000f700000000a00 */
[----:B------:R-:W0:Y:S01]  /*0260*/  LDC.64 R4, c[0x0][0x398] ;  /* 0x0000e600ff047b82 */ /* 0x000e220000000a00 */
[----:B--2---:R-:W-:-:S05]  /*0270*/  IMAD.WIDE R2, R0, 0x8, R2 ;  /* 0x0000000800027825 */ /* 0x004fca00078e0202 */
[----:B------:R-:W2:Y:S01]  /*0280*/  LDG.E.64 R34, desc[UR12][R2.64] ;  /* 0x0000000c02227981 */ /* 0x000ea2000c1e1b00 */
[----:B-----5:R-:W-:-:S04]  /*0290*/  IMAD.WIDE R8, R38, 0x8, R2 ;  /* 0x0000000826087825 */ /* 0x020fc800078e0202 */
[----:B------:R-:W-:Y:S01]  /*02a0*/  IMAD.WIDE R10, R38, 0x8, R8 ;  /* 0x00000008260a7825 */ /* 0x000fe200078e0208 */
[----:B0-----:R-:W3:Y:S04]  /*02b0*/  LDG.E.64 R12, desc[UR12][R4.64+0x10] ;  /* 0x0000100c040c7981 */ /* 0x001ee8000c1e1b00 */
[----:B------:R-:W2:Y:S04]  /*02c0*/  LDG.E.64 R6, desc[UR12][R4.64] ;  /* 0x0000000c04067981 */ /* 0x000ea8000c1e1b00 */
[----:B------:R-:W5:Y:S04]  /*02d0*/  LDG.E.64 R32, desc[UR12][R4.64+0x8] ;  /* 0x0000080c04207981 */ /* 0x000f68000c1e1b00 */
[----:B------:R-:W5:Y:S04]  /*02e0*/  LDG.E.64 R8, desc[UR12][R8.64] ;  /* 0x0000000c08087981 */ /* 0x000f68000c1e1b00 */
[----:B------:R-:W5:Y:S01]  /*02f0*/  LDG.E.64 R10, desc[UR12][R10.64] ;  /* 0x0000000c0a0a7981 */ /* 0x000f62000c1e1b00 */
[C---:B------:R-:W-:Y:S01]  /*0300*/  IMAD R36, R39.reuse, 0x9, RZ ;  /* 0x0000000927247824 */ /* 0x040fe200078e02ff */
[----:B------:R-:W-:Y:S01]  /*0310*/  CS2R R28, SRZ ;  /* 0x00000000001c7805 */ /* 0x000fe2000001ff00 */
[C---:B------:R-:W-:Y:S01]  /*0320*/  IMAD R37, R39.reuse, 0x7, RZ ;  /* 0x0000000727257824 */ /* 0x040fe200078e02ff */
[----:B------:R-:W-:Y:S01]  /*0330*/  CS2R R26, SRZ ;  /* 0x00000000001a7805 */ /* 0x000fe2000001ff00 */
[----:B------:R-:W-:Y:S01]  /*0340*/  IMAD.SHL.U32 R38, R39, 0x8, RZ ;  /* 0x0000000827267824 */ /* 0x000fe200078e00ff */
[----:B------:R-:W-:Y:S01]  /*0350*/  CS2R R24, SRZ ;  /* 0x0000000000187805 */ /* 0x000fe2000001ff00 */
[----:B----4-:R-:W-:-:S02]  /*0360*/  IMAD.U32 R22, RZ, RZ, UR18 ;  /* 0x00000012ff167e24 */ /* 0x010fc4000f8e00ff */
[----:B------:R-:W-:Y:S02]  /*0370*/  IMAD.U32 R23, RZ, RZ, UR19 ;  /* 0x00000013ff177e24 */ /* 0x000fe4000f8e00ff */
[----:B------:R-:W-:Y:S02]  /*0380*/  IMAD.MOV R39, RZ, RZ, -R39 ;  /* 0x000000ffff277224 */ /* 0x000fe400078e0a27 */
[----:B------:R-:W-:Y:S02]  /*0390*/  IMAD.U32 R40, RZ, RZ, UR5 ;  /* 0x00000005ff287e24 */ /* 0x000fe4000f8e00ff */
[----:B------:R-:W-:Y:S02]  /*03a0*/  IMAD.U32 R41, RZ, RZ, UR10 ;  /* 0x0000000aff297e24 */ /* 0x000fe4000f8e00ff */
[----:B------:R-:W-:Y:S02]  /*03b0*/  IMAD.U32 R42, RZ, RZ, UR9 ;  /* 0x00000009ff2a7e24 */ /* 0x000fe4000f8e00ff */
[----:B------:R-:W-:Y:S01]  /*03c0*/  IMAD.U32 R43, RZ, RZ, UR8 ;  /* 0x00000008ff2b7e24 */ /* 0x000fe2000f8e00ff */
[----:B---3--:R-:W-:-:S02]  /*03d0*/  DMUL R12, R12, UR14 ;  /* 0x0000000e0c0c7c28 */ /* 0x008fc40008000000 */
[----:B--2---:R-:W-:Y:S02]  /*03e0*/  DFMA R34, -R6, UR14, R34 ;  /* 0x0000000e06227c2b */ /* 0x004fe40008000122 */
[----:B-----5:R-:W-:-:S04]  /*03f0*/  DFMA R32, -R32, UR14, R8 ;  /* 0x0000000e20207c2b */ /* 0x020fc80008000108 */
[----:B------:R-:W-:-:S11]  /*0400*/  DFMA R30, R8, R10, -R12 ;  /* 0x0000000a081e722b */ /* 0x000fd6000000080c */
.L_x_27:
[----:B------:R-:W0:Y:S01]  /*0410*/  LDC.64 R16, c[0x0][0x390] ;  /* 0x0000e400ff107b82 */ /* 0x000e220000000a00 */
[----:B------:R-:W-:Y:S01]  /*0420*/  IMAD.U32 R11, RZ, RZ, UR7 ;  /* 0x00000007ff0b7e24 */ /* 0x000fe2000f8e00ff */
[----:B------:R-:W2:Y:S06]  /*0430*/  LDG.E.64 R8, desc[UR12][R22.64] ;  /* 0x0000000c16087981 */ /* 0x000eac000c1e1b00 */
[----:B------:R-:W3:Y:S01]  /*0440*/  LDC R3, c[0x0][0x3ac] ;  /* 0x0000eb00ff037b82 */ /* 0x000ee20000000800 */
[----:B0-----:R-:W-:-:S04]  /*0450*/  IMAD.WIDE.U32 R4, R42, 0x8, R16 ;  /* 0x000000082a047825 */ /* 0x001fc800078e0010 */
[--C-:B------:R-:W-:Y:S02]  /*0460*/  IMAD.WIDE.U32 R14, R43, 0x8, R16.reuse ;  /* 0x000000082b0e7825 */ /* 0x100fe400078e0010 */
[----:B------:R-:W4:Y:S02]  /*0470*/  LDG.E.64 R4, desc[UR12][R4.64] ;  /* 0x0000000c04047981 */ /* 0x000f24000c1e1b00 */
[----:B------:R-:W-:Y:S02]  /*0480*/  IMAD.WIDE.U32 R12, R41, 0x8, R16 ;  /* 0x00000008290c7825 */ /* 0x000fe400078e0010 */
[----:B------:R-:W2:Y:S02]  /*0490*/  LDG.E.64 R14, desc[UR12][R14.64] ;  /* 0x0000000c0e0e7981 */ /* 0x000ea4000c1e1b00 */
[----:B------:R-:W-:Y:S02]  /*04a0*/  IMAD.WIDE.U32 R10, R11, 0x8, R22 ;  /* 0x000000080b0a7825 */ /* 0x000fe400078e0016 */
[----:B------:R-:W2:Y:S02]  /*04b0*/  LDG.E.64 R12, desc[UR12][R12.64] ;  /* 0x0000000c0c0c7981 */ /* 0x000ea4000c1e1b00 */
[----:B------:R-:W-:-:S02]  /*04c0*/  IMAD.WIDE.U32 R6, R36, 0x8, R16 ;  /* 0x0000000824067825 */ /* 0x000fc400078e0010 */
[----:B------:R-:W2:Y:S04]  /*04d0*/  LDG.E.64 R10, desc[UR12][R10.64] ;  /* 0x0000000c0a0a7981 */ /* 0x000ea8000c1e1b00 */
[----:B------:R-:W2:Y:S01]  /*04e0*/  LDG.E.64 R6, desc[UR12][R6.64] ;  /* 0x0000000c06067981 */ /* 0x000ea2000c1e1b00 */
[----:B------:R-:W-:-:S04]  /*04f0*/  IMAD.WIDE.U32 R20, R40, 0x8, R16 ;  /* 0x0000000828147825 */ /* 0x000fc800078e0010 */
[--C-:B------:R-:W-:Y:S02]  /*0500*/  IMAD.WIDE.U32 R18, R37, 0x8, R16.reuse ;  /* 0x0000000825127825 */ /* 0x100fe400078e0010 */
[----:B------:R-:W5:Y:S02]  /*0510*/  LDG.E.64 R20, desc[UR12][R20.64] ;  /* 0x0000000c14147981 */ /* 0x000f64000c1e1b00 */
[----:B------:R-:W-:Y:S02]  /*0520*/  IMAD.WIDE.U32 R16, R38, 0x8, R16 ;  /* 0x0000000826107825 */ /* 0x000fe400078e0010 */
[----:B------:R-:W5:Y:S02]  /*0530*/  LDG.E.64 R18, desc[UR12][R18.64] ;  /* 0x0000000c12127981 */ /* 0x000f64000c1e1b00 */
[----:B---3--:R-:W-:Y:S02]  /*0540*/  IMAD.WIDE.U32 R2, R3, 0x8, R22 ;  /* 0x0000000803027825 */ /* 0x008fe400078e0016 */
[----:B------:R-:W5:Y:S04]  /*0550*/  LDG.E.64 R16, desc[UR12][R16.64] ;  /* 0x0000000c10107981 */ /* 0x000f68000c1e1b00 */
[----:B------:R-:W5:Y:S01]  /*0560*/  LDG.E.64 R2, desc[UR12][R2.64] ;  /* 0x0000000c02027981 */ /* 0x000f62000c1e1b00 */
[----:B------:R-:W-:Y:S01]  /*0570*/  BSSY.RECONVERGENT B1, `(.L_x_22) ;  /* 0x0000022000017945 */ /* 0x000fe20003800200 */
[----:B----4-:R-:W-:-:S08]  /*0580*/  DMUL R4, R32, R4 ;  /* 0x0000000420047228 */ /* 0x010fd00000000000 */
[----:B--2---:R-:W-:-:S08]  /*0590*/  DFMA R4, R34, R14, R4 ;  /* 0x0000000e2204722b */ /* 0x004fd00000000004 */
[----:B------:R-:W-:-:S08]  /*05a0*/  DFMA R4, R30, R12, R4 ;  /* 0x0000000c1e04722b */ /* 0x000fd00000000004 */
[----:B------:R-:W-:-:S08]  /*05b0*/  DFMA R4, R8, R4, R10 ;  /* 0x000000040804722b */ /* 0x000fd0000000000a */
[----:B------:R-:W-:-:S08]  /*05c0*/  DFMA R6, R6, UR20, R4 ;  /* 0x0000001406067c2b */ /* 0x000fd00008000004 */
[----:B------:R-:W-:-:S14]  /*05d0*/  DSETP.NEU.AND P0, PT, |R6|, +INF , PT ;  /* 0x7ff000000600742a */ /* 0x000fdc0003f0d200 */
[----:B------:R-:W-:Y:S05]  /*05e0*/  @!P0 BRA `(.L_x_23) ;  /* 0x0000000000608947 */ /* 0x000fea0003800000 */
[----:B------:R-:W-:Y:S01]  /*05f0*/  UMOV UR14, 0x6dc9c883 ;  /* 0x6dc9c883000e7882 */ /* 0x000fe20000000000 */
[----:B------:R-:W-:Y:S01]  /*0600*/  UMOV UR15, 0x3fe45f30 ;  /* 0x3fe45f30000f7882 */ /* 0x000fe20000000000 */
[C---:B------:R-:W-:Y:S01]  /*0610*/  DSETP.GE.AND P0, PT, |R6|.reuse, 2.14748364800000000000e+09, PT ;  /* 0x41e000000600742a */ /* 0x040fe20003f06200 */
[----:B------:R-:W-:Y:S01]  /*0620*/  BSSY.RECONVERGENT B0, `(.L_x_24) ;  /* 0x0000012000007945 */ /* 0x000fe20003800200 */
[----:B------:R-:W-:Y:S01]  /*0630*/  DMUL R4, R6, UR14 ;  /* 0x0000000e06047c28 */ /* 0x000fe20008000000 */
[----:B------:R-:W-:Y:S01]  /*0640*/  UMOV UR14, 0x54442d18 ;  /* 0x54442d18000e7882 */ /* 0x000fe20000000000 */
[----:B------:R-:W-:-:S08]  /*0650*/  UMOV UR15, 0x3ff921fb ;  /* 0x3ff921fb000f7882 */ /* 0x000fd00000000000 */
[----:B------:R-:W0:Y:S08]  /*0660*/  F2I.F64 R4, R4 ;  /* 0x0000000400047311 */ /* 0x000e300000301100 */
[----:B0-----:R-:W0:Y:S02]  /*0670*/  I2F.F64 R48, R4 ;  /* 0x0000000400307312 */ /* 0x001e240000201c00 */
[----:B0-----:R-:W-:Y:S01]  /*0680*/  DFMA R8, R48, -UR14, R6 ;  /* 0x8000000e30087c2b */ /* 0x001fe20008000006 */
[----:B------:R-:W-:Y:S01]  /*0690*/  UMOV UR14, 0x33145c00 ;  /* 0x33145c00000e7882 */ /* 0x000fe20000000000 */
[----:B------:R-:W-:-:S06]  /*06a0*/  UMOV UR15, 0x3c91a626 ;  /* 0x3c91a626000f7882 */ /* 0x000fcc0000000000 */
[----:B------:R-:W-:Y:S01]  /*06b0*/  DFMA R8, R48, -UR14, R8 ;  /* 0x8000000e30087c2b */ /* 0x000fe20008000008 */
[----:B------:R-:W-:Y:S01]  /*06c0*/  UMOV UR14, 0x252049c0 ;  /* 0x252049c0000e7882 */ /* 0x000fe20000000000 */
[----:B------:R-:W-:-:S06]  /*06d0*/  UMOV UR15, 0x397b839a ;  /* 0x397b839a000f7882 */ /* 0x000fcc0000000000 */
[----:B------:R-:W-:Y:S01]  /*06e0*/  DFMA R48, R48, -UR14, R8 ;  /* 0x8000000e30307c2b */ /* 0x000fe20008000008 */
[----:B------:R-:W-:Y:S10]  /*06f0*/  @!P0 BRA `(.L_x_25) ;  /* 0x0000000000108947 */ /* 0x000ff40003800000 */
[----:B------:R-:W-:-:S07]  /*0700*/  MOV R14, 0x720 ;  /* 0x00000720000e7802 */ /* 0x000fce0000000f00 */
[----:B-1---5:R-:W-:Y:S05]  /*0710*/  CALL.REL.NOINC `($_Z24gpuTemplateStgHomoTurb3DIdEvPT_S1_S1_S1_S0_ii$__internal_trig_reduction_slowpathd) ;  /* 0x0000000400007944 */ /* 0x022fea0003c00000 */
[----:B------:R-:W-:Y:S02]  /*0720*/  IMAD.MOV.U32 R48, RZ, RZ, R44 ;  /* 0x000000ffff307224 */ /* 0x000fe400078e002c */
[----:B------:R-:W-:-:S07]  /*0730*/  IMAD.MOV.U32 R49, RZ, RZ, R45 ;  /* 0x000000ffff317224 */ /* 0x000fce00078e002d */
.L_x_25:
[----:B-1----:R-:W-:Y:S05]  /*0740*/  BSYNC.RECONVERGENT B0 ;  /* 0x0000000000007941 */ /* 0x002fea0003800200 */
.L_x_24:
[----:B------:R-:W-:Y:S01]  /*0750*/  VIADD R50, R4, 0x1 ;  /* 0x0000000104327836 */ /* 0x000fe20000000000 */
[----:B------:R-:W-:Y:S06]  /*0760*/  BRA `(.L_x_26) ;  /* 0x0000000000087947 */ /* 0x000fec0003800000 */
.L_x_23:
[----:B------:R-:W-:Y:S01]  /*0770*/  DMUL R48, RZ, R6 ;  /* 0x00000006ff307228 */ /* 0x000fe20000000000 */
[----:B------:R-:W-:-:S10]  /*0780*/  IMAD.MOV.U32 R50, RZ, RZ, 0x1 ;  /* 0x00000001ff327424 */ /* 0x000fd400078e00ff */
.L_x_26:
[----:B-1----:R-:W-:Y:S05]  /*0790*/  BSYNC.RECONVERGENT B1 ;  /* 0x0000000000017941 */ /* 0x002fea0003800200 */
.L_x_22:
[----:B------:R-:W-:-:S05]  /*07a0*/  IMAD.SHL.U32 R4, R50, 0x40, RZ ;  /* 0x0000004032047824 */ /* 0x000fca00078e00ff */
[----:B------:R-:W-:-:S04]  /*07b0*/  LOP3.LUT R4, R4, 0x40, RZ, 0xc0, !PT ;  /* 0x0000004004047812 */ /* 0x000fc800078ec0ff */
[----:B------:R-:W-:-:S05]  /*07c0*/  IADD3 R52, P0, PT, R4, UR16, RZ ;  /* 0x0000001004347c10 */ /* 0x000fca000ff1e0ff */
[----:B------:R-:W-:-:S05]  /*07d0*/  IMAD.X R53, RZ, RZ, UR17, P0 ;  /* 0x00000011ff357e24 */ /* 0x000fca00080e06ff */
[----:B------:R-:W2:Y:S04]  /*07e0*/  LDG.E.128.CONSTANT R4, desc[UR12][R52.64] ;  /* 0x0000000c34047981 */ /* 0x000ea8000c1e9d00 */
[----:B------:R-:W3:Y:S04]  /*07f0*/  LDG.E.128.CONSTANT R8, desc[UR12][R52.64+0x10] ;  /* 0x0000100c34087981 */ /* 0x000ee8000c1e9d00 */
[----:B------:R-:W4:Y:S01]  /*0800*/  LDG.E.128.CONSTANT R12, desc[UR12][R52.64+0x20] ;  /* 0x0000200c340c7981 */ /* 0x000f22000c1e9d00 */
[----:B------:R-:W-:Y:S01]  /*0810*/  LOP3.LUT R44, R50, 0x1, RZ, 0xc0, !PT ;  /* 0x00000001322c7812 */ /* 0x000fe200078ec0ff */
[----:B------:R-:W-:Y:S01]  /*0820*/  IMAD.MOV.U32 R45, RZ, RZ, 0x3da8ff83 ;  /* 0x3da8ff83ff2d7424 */ /* 0x000fe200078e00ff */
[----:B------:R-:W-:Y:S01]  /*0830*/  DMUL R46, R48, R48 ;  /* 0x00000030302e7228 */ /* 0x000fe20000000000 */
[----:B------:R-:W-:Y:S01]  /*0840*/  VIADD R39, R39, 0x1 ;  /* 0x0000000127277836 */ /* 0x000fe20000000000 */
[----:B------:R-:W-:Y:S01]  /*0850*/  ISETP.NE.U32.AND P0, PT, R44, 0x1, PT ;  /* 0x000000012c00780c */ /* 0x000fe20003f05070 */
[----:B------:R-:W-:-:S02]  /*0860*/  IMAD.MOV.U32 R44, RZ, RZ, 0x20fd8164 ;  /* 0x20fd8164ff2c7424 */ /* 0x000fc400078e00ff */
[----:B------:R-:W-:Y:S01]  /*0870*/  VIADD R43, R43, 0x1 ;  /* 0x000000012b2b7836 */ /* 0x000fe20000000000 */
[----:B------:R-:W-:Y:S01]  /*0880*/  FSEL R45, -R45, 0.11223486810922622681, !P0 ;  /* 0x3de5db652d2d7808 */ /* 0x000fe20004000100 */
[----:B------:R-:W-:Y:S01]  /*0890*/  VIADD R42, R42, 0x1 ;  /* 0x000000012a2a7836 */ /* 0x000fe20000000000 */
[----:B------:R-:W-:Y:S01]  /*08a0*/  FSEL R44, R44, -8.06006814911005101289e+34, !P0 ;  /* 0xf9785eba2c2c7808 */ /* 0x000fe20004000000 */
[----:B------:R-:W-:Y:S02]  /*08b0*/  VIADD R41, R41, 0x1 ;  /* 0x0000000129297836 */ /* 0x000fe40000000000 */
[----:B------:R-:W-:Y:S02]  /*08c0*/  VIADD R40, R40, 0x1 ;  /* 0x0000000128287836 */ /* 0x000fe40000000000 */
[----:B------:R-:W-:Y:S02]  /*08d0*/  VIADD R37, R37, 0x1 ;  /* 0x0000000125257836 */ /* 0x000fe40000000000 */
[----:B------:R-:W-:-:S02]  /*08e0*/  VIADD R38, R38, 0x1 ;  /* 0x0000000126267836 */ /* 0x000fc40000000000 */
[----:B------:R-:W-:Y:S01]  /*08f0*/  VIADD R36, R36, 0x1 ;  /* 0x0000000124247836 */ /* 0x000fe20000000000 */
[----:B--2---:R-:W-:-:S08]  /*0900*/  DFMA R4, R46, R44, R4 ;  /* 0x0000002c2e04722b */ /* 0x004fd00000000004 */
[----:B------:R-:W-:-:S08]  /*0910*/  DFMA R4, R46, R4, R6 ;  /* 0x000000042e04722b */ /* 0x000fd00000000006 */
[----:B---3--:R-:W-:-:S08]  /*0920*/  DFMA R4, R46, R4, R8 ;  /* 0x000000042e04722b */ /* 0x008fd00000000008 */
[----:B------:R-:W-:-:S08]  /*0930*/  DFMA R4, R46, R4, R10 ;  /* 0x000000042e04722b */ /* 0x000fd0000000000a */
[----:B----4-:R-:W-:-:S08]  /*0940*/  DFMA R4, R46, R4, R12 ;  /* 0x000000042e04722b */ /* 0x010fd0000000000c */
[----:B------:R-:W-:-:S08]  /*0950*/  DFMA R4, R46, R4, R14 ;  /* 0x000000042e04722b */ /* 0x000fd0000000000e */
[----:B------:R-:W-:Y:S02]  /*0960*/  DFMA R48, R4, R48, R48 ;  /* 0x000000300430722b */ /* 0x000fe40000000030 */
[----:B------:R-:W-:-:S10]  /*0970*/  DFMA R4, R46, R4, 1 ;  /* 0x3ff000002e04742b */ /* 0x000fd40000000004 */
[----:B------:R-:W-:Y:S02]  /*0980*/  FSEL R6, R4, R48, !P0 ;  /* 0x0000003004067208 */ /* 0x000fe40004000000 */
[----:B------:R-:W-:Y:S02]  /*0990*/  FSEL R7, R5, R49, !P0 ;  /* 0x0000003105077208 */ /* 0x000fe40004000000 */
[----:B------:R-:W-:-:S04]  /*09a0*/  LOP3.LUT P0, RZ, R50, 0x2, RZ, 0xc0, !PT ;  /* 0x0000000232ff7812 */ /* 0x000fc8000780c0ff */
[----:B------:R-:W-:-:S10]  /*09b0*/  DADD R4, RZ, -R6 ;  /* 0x00000000ff047229 */ /* 0x000fd40000000806 */
[----:B------:R-:W-:Y:S02]  /*09c0*/  FSEL R4, R6, R4, !P0 ;  /* 0x0000000406047208 */ /* 0x000fe40004000000 */
[----:B------:R-:W-:Y:S02]  /*09d0*/  FSEL R5, R7, R5, !P0 ;  /* 0x0000000507057208 */ /* 0x000fe40004000000 */
[----:B------:R-:W-:-:S04]  /*09e0*/  IADD3 R22, P0, PT, R22, 0x8, RZ ;  /* 0x0000000816167810 */ /* 0x000fc80007f1e0ff */
[----:B-----5:R-:W-:Y:S01]  /*09f0*/  DMUL R2, R2, R4 ;  /* 0x0000000402027228 */ /* 0x020fe20000000000 */
[----:B------:R-:W-:Y:S01]  /*0a00*/  IMAD.X R23, RZ, RZ, R23, P0 ;  /* 0x000000ffff177224 */ /* 0x000fe200000e0617 */
[----:B------:R-:W-:-:S06]  /*0a10*/  ISETP.NE.AND P0, PT, R39, RZ, PT ;  /* 0x000000ff2700720c */ /* 0x000fcc0003f05270 */
[-C--:B------:R-:W-:Y:S02]  /*0a20*/  DFMA R24, R20, R2.reuse, R24 ;  /* 0x000000021418722b */ /* 0x080fe40000000018 */
[-C--:B------:R-:W-:Y:S02]  /*0a30*/  DFMA R26, R18, R2.reuse, R26 ;  /* 0x00000002121a722b */ /* 0x080fe4000000001a */
[----:B------:R-:W-:-:S03]  /*0a40*/  DFMA R28, R16, R2, R28 ;  /* 0x00000002101c722b */ /* 0x000fc6000000001c */
[----:B------:R-:W-:Y:S08]  /*0a50*/  @P0 BRA `(.L_x_27) ;  /* 0xfffffff8006c0947 */ /* 0x000ff0000383ffff */
[----:B------:R-:W0:Y:S08]  /*0a60*/  LDC.64 R2, c[0x0][0x380] ;  /* 0x0000e000ff027b82 */ /* 0x000e300000000a00 */
[----:B------:R-:W1:Y:S01]  /*0a70*/  LDC R9, c[0x0][0x3a8] ;  /* 0x0000ea00ff097b82 */ /* 0x000e620000000800 */
[----:B0-----:R-:W-:-:S04]  /*0a80*/  IMAD.WIDE R2, R0, 0x8, R2 ;  /* 0x0000000800027825 */ /* 0x001fc800078e0202 */
[----:B------:R-:W-:Y:S01]  /*0a90*/  VIADD R0, R0, UR4 ;  /* 0x0000000400007c36 */ /* 0x000fe20008000000 */
[----:B------:R2:W-:Y:S01]  /*0aa0*/  STG.E.64 desc[UR12][R2.64], R24 ;  /* 0x0000001802007986 */ /* 0x0005e2000c101b0c */
[----:B-1----:R-:W-:-:S03]  /*0ab0*/  IMAD.WIDE R4, R9, 0x8, R2 ;  /* 0x0000000809047825 */ /* 0x002fc600078e0202 */
[----:B------:R-:W-:Y:S02]  /*0ac0*/  ISETP.GE.AND P0, PT, R0, R9, PT ;  /* 0x000000090000720c */ /* 0x000fe40003f06270 */
[----:B------:R2:W-:Y:S01]  /*0ad0*/  STG.E.64 desc[UR12][R4.64], R26 ;  /* 0x0000001a04007986 */ /* 0x0005e2000c101b0c */
[----:B------:R-:W-:-:S05]  /*0ae0*/  IMAD.WIDE R6, R9, 0x8, R4 ;  /* 0x0000000809067825 */ /* 0x000fca00078e0204 */
[----:B------:R2:W-:Y:S05]  /*0af0*/  STG.E.64 desc[UR12][R6.64], R28 ;  /* 0x0000001c06007986 */ /* 0x0005ea000c101b0c */
[----:B------:R-:W-:Y:S05]  /*0b00*/  @!P0 BRA `(.L_x_28) ;  /* 0xfffffff400c48947 */ /* 0x000fea000383ffff */
[----:B------:R-:W-:Y:S05]  /*0b10*/  EXIT ;  /* 0x000000000000794d */ /* 0x000fea0003800000 */
        .type           $_Z24gpuTemplateStgHomoTurb3DIdEvPT_S1_S1_S1_S0_ii$__internal_trig_reduction_slowpathd,@function
        .size           $_Z24gpuTemplateStgHomoTurb3DIdEvPT_S1_S1_S1_S0_ii$__internal_trig_reduction_slowpathd,(.L_x_66 - $_Z24gpuTemplateStgHomoTurb3DIdEvPT_S1_S1_S1_S0_ii$__internal_trig_reduction_slowpathd)
$_Z24gpuTemplateStgHomoTurb3DIdEvPT_S1_S1_S1_S0_ii$__internal_trig_reduction_slowpathd:
[--C-:B------:R-:W-:Y:S01]  /*0b20*/  SHF.R.U32.HI R12, RZ, 0x14, R7.reuse ;  /* 0x00000014ff0c7819 */ /* 0x100fe20000011607 */
[----:B------:R-:W-:Y:S02]  /*0b30*/  IMAD.MOV.U32 R44, RZ, RZ, R6 ;  /* 0x000000ffff2c7224 */ /* 0x000fe400078e0006 */
[----:B------:R-:W-:Y:S01]  /*0b40*/  IMAD.MOV.U32 R45, RZ, RZ, R7 ;  /* 0x000000ffff2d7224 */ /* 0x000fe200078e0007 */
[----:B------:R-:W-:Y:S01]  /*0b50*/  LOP3.LUT R5, R12, 0x7ff, RZ, 0xc0, !PT ;  /* 0x000007ff0c057812 */ /* 0x000fe200078ec0ff */
[----:B------:R-:W-:-:S03]  /*0b60*/  IMAD.MOV.U32 R4, RZ, RZ, RZ ;  /* 0x000000ffff047224 */ /* 0x000fc600078e00ff */
[----:B------:R-:W-:-:S13]  /*0b70*/  ISETP.NE.AND P0, PT, R5, 0x7ff, PT ;  /* 0x000007ff0500780c */ /* 0x000fda0003f05270 */
[----:B------:R-:W-:Y:S05]  /*0b80*/  @!P0 BRA `(.L_x_29) ;  /* 0x00000008006c8947 */ /* 0x000fea0003800000 */
[----:B------:R-:W-:Y:S01]  /*0b90*/  VIADD R4, R5, 0xfffffc00 ;  /* 0xfffffc0005047836 */ /* 0x000fe20000000000 */
[----:B------:R-:W-:Y:S01]  /*0ba0*/  BSSY.RECONVERGENT B2, `(.L_x_30) ;  /* 0x0000035000027945 */ /* 0x000fe20003800200 */
[----:B------:R-:W-:Y:S01]  /*0bb0*/  IMAD.MOV.U32 R15, RZ, RZ, R7 ;  /* 0x000000ffff0f7224 */ /* 0x000fe200078e0007 */
[----:B------:R-:W-:Y:S02]  /*0bc0*/  CS2R R8, SRZ ;  /* 0x0000000000087805 */ /* 0x000fe4000001ff00 */
[----:B------:R-:W-:Y:S02]  /*0bd0*/  SHF.R.U32.HI R10, RZ, 0x6, R4 ;  /* 0x00000006ff0a7819 */ /* 0x000fe40000011604 */
[----:B------:R-:W-:Y:S02]  /*0be0*/  ISETP.GE.U32.AND P0, PT, R4, 0x80, PT ;  /* 0x000000800400780c */ /* 0x000fe40003f06070 */
[C---:B------:R-:W-:Y:S02]  /*0bf0*/  IADD3 R4, PT, PT, -R10.reuse, 0x13, RZ ;  /* 0x000000130a047810 */ /* 0x040fe40007ffe1ff */
[----:B------:R-:W-:-:S02]  /*0c00*/  IADD3 R11, PT, PT, -R10, 0xf, RZ ;  /* 0x0000000f0a0b7810 */ /* 0x000fc40007ffe1ff */
[----:B------:R-:W-:-:S04]  /*0c10*/  SEL R6, R4, 0x12, P0 ;  /* 0x0000001204067807 */ /* 0x000fc80000000000 */
[----:B------:R-:W-:-:S13]  /*0c20*/  ISETP.GE.AND P0, PT, R11, R6, PT ;  /* 0x000000060b00720c */ /* 0x000fda0003f06270 */
[----:B------:R-:W-:Y:S05]  /*0c30*/  @P0 BRA `(.L_x_31) ;  /* 0x0000000000ac0947 */ /* 0x000fea0003800000 */
[----:B------:R-:W0:Y:S01]  /*0c40*/  LDC.64 R4, c[0x0][0x358] ;  /* 0x0000d600ff047b82 */ /* 0x000e220000000a00 */
[C---:B------:R-:W-:Y:S01]  /*0c50*/  SHF.L.U64.HI R45, R44.reuse, 0xb, R45 ;  /* 0x0000000b2c2d7819 */ /* 0x040fe2000001022d */
[----:B------:R-:W-:Y:S01]  /*0c60*/  BSSY.RECONVERGENT B3, `(.L_x_32) ;  /* 0x0000022000037945 */ /* 0x000fe20003800200 */
[----:B------:R-:W-:Y:S01]  /*0c70*/  IMAD.SHL.U32 R13, R44, 0x800, RZ ;  /* 0x000008002c0d7824 */ /* 0x000fe200078e00ff */
[----:B------:R-:W-:Y:S01]  /*0c80*/  IADD3 R10, PT, PT, RZ, -R10, -R6 ;  /* 0x8000000aff0a7210 */ /* 0x000fe20007ffe806 */
[----:B------:R-:W-:Y:S01]  /*0c90*/  IMAD.MOV.U32 R44, RZ, RZ, RZ ;  /* 0x000000ffff2c7224 */ /* 0x000fe200078e00ff */
[----:B------:R-:W-:Y:S02]  /*0ca0*/  CS2R R8, SRZ ;  /* 0x0000000000087805 */ /* 0x000fe4000001ff00 */
[----:B------:R-:W-:-:S07]  /*0cb0*/  LOP3.LUT R45, R45, 0x80000000, RZ, 0xfc, !PT ;  /* 0x800000002d2d7812 */ /* 0x000fce00078efcff */
.L_x_33:
[----:B------:R-:W1:Y:S01]  /*0cc0*/  LDC.64 R6, c[0x4][0x8] ;  /* 0x01000200ff067b82 */ /* 0x000e620000000a00 */
[----:B0-----:R-:W-:Y:S02]  /*0cd0*/  R2UR UR14, R4 ;  /* 0x00000000040e72ca */ /* 0x001fe400000e0000 */
[----:B------:R-:W-:Y:S01]  /*0ce0*/  R2UR UR15, R5 ;  /* 0x00000000050f72ca */ /* 0x000fe200000e0000 */
[----:B-1----:R-:W-:-:S12]  /*0cf0*/  IMAD.WIDE R6, R11, 0x8, R6 ;  /* 0x000000080b067825 */ /* 0x002fd800078e0206 */
[----:B------:R-:W2:Y:S01]  /*0d00*/  LDG.E.64.CONSTANT R6, desc[UR14][R6.64] ;  /* 0x0000000e06067981 */ /* 0x000ea2000c1e9b00 */
[----:B------:R-:W-:Y:S02]  /*0d10*/  VIADD R10, R10, 0x1 ;  /* 0x000000010a0a7836 */ /* 0x000fe40000000000 */
[----:B------:R-:W-:Y:S02]  /*0d20*/  VIADD R11, R11, 0x1 ;  /* 0x000000010b0b7836 */ /* 0x000fe40000000000 */
[----:B--2---:R-:W-:-:S04]  /*0d30*/  IMAD.WIDE.U32 R8, P2, R6, R13, R8 ;  /* 0x0000000d06087225 */ /* 0x004fc80007840008 */
[----:B------:R-:W-:Y:S02]  /*0d40*/  IMAD R47, R6, R45, RZ ;  /* 0x0000002d062f7224 */ /* 0x000fe400078e02ff */
[CC--:B------:R-:W-:Y:S02]  /*0d50*/  IMAD R46, R7.reuse, R13.reuse, RZ ;  /* 0x0000000d072e7224 */ /* 0x0c0fe400078e02ff */
[----:B------:R-:W-:Y:S01]  /*0d60*/  IMAD.HI.U32 R49, R7, R13, RZ ;  /* 0x0000000d07317227 */ /* 0x000fe200078e00ff */
[----:B------:R-:W-:-:S03]  /*0d70*/  IADD3 R9, P0, PT, R47, R9, RZ ;  /* 0x000000092f097210 */ /* 0x000fc60007f1e0ff */
[----:B------:R-:W-:Y:S01]  /*0d80*/  IMAD R47, R44, 0x8, R1 ;  /* 0x000000082c2f7824 */ /* 0x000fe200078e0201 */
[----:B------:R-:W-:Y:S01]  /*0d90*/  IADD3 R9, P1, PT, R46, R9, RZ ;  /* 0x000000092e097210 */ /* 0x000fe20007f3e0ff */
[----:B------:R-:W-:-:S04]  /*0da0*/  IMAD.HI.U32 R46, R6, R45, RZ ;  /* 0x0000002d062e7227 */ /* 0x000fc800078e00ff */
[----:B------:R-:W-:Y:S01]  /*0db0*/  IMAD.X R6, RZ, RZ, R46, P2 ;  /* 0x000000ffff067224 */ /* 0x000fe200010e062e */
[----:B------:R0:W-:Y:S01]  /*0dc0*/  STL.64 [R47], R8 ;  /* 0x000000082f007387 */ /* 0x0001e20000100a00 */
[----:B------:R-:W-:-:S03]  /*0dd0*/  IMAD.HI.U32 R46, R7, R45, RZ ;  /* 0x0000002d072e7227 */ /* 0x000fc600078e00ff */
[----:B------:R-:W-:Y:S01]  /*0de0*/  IADD3.X R6, P0, PT, R49, R6, RZ, P0, !PT ;  /* 0x0000000631067210 */ /* 0x000fe2000071e4ff */
[----:B------:R-:W-:Y:S02]  /*0df0*/  IMAD R7, R7, R45, RZ ;  /* 0x0000002d07077224 */ /* 0x000fe400078e02ff */
[----:B------:R-:W-:-:S03]  /*0e00*/  VIADD R44, R44, 0x1 ;  /* 0x000000012c2c7836 */ /* 0x000fc60000000000 */
[----:B------:R-:W-:Y:S01]  /*0e10*/  IADD3.X R7, P1, PT, R7, R6, RZ, P1, !PT ;  /* 0x0000000607077210 */ /* 0x000fe20000f3e4ff */
[----:B------:R-:W-:Y:S01]  /*0e20*/  IMAD.X R6, RZ, RZ, R46, P0 ;  /* 0x000000ffff067224 */ /* 0x000fe200000e062e */
[----:B------:R-:W-:-:S03]  /*0e30*/  ISETP.NE.AND P0, PT, R10, -0xf, PT ;  /* 0xfffffff10a00780c */ /* 0x000fc60003f05270 */
[----:B------:R-:W-:Y:S02]  /*0e40*/  IMAD.X R6, RZ, RZ, R6, P1 ;  /* 0x000000ffff067224 */ /* 0x000fe400008e0606 */
[----:B0-----:R-:W-:Y:S02]  /*0e50*/  IMAD.MOV.U32 R8, RZ, RZ, R7 ;  /* 0x000000ffff087224 */ /* 0x001fe400078e0007 */
[----:B------:R-:W-:-:S06]  /*0e60*/  IMAD.MOV.U32 R9, RZ, RZ, R6 ;  /* 0x000000ffff097224 */ /* 0x000fcc00078e0006 */
[----:B------:R-:W-:Y:S05]  /*0e70*/  @P0 BRA `(.L_x_33) ;  /* 0xfffffffc00900947 */ /* 0x000fea000383ffff */
[----:B------:R-:W-:Y:S05]  /*0e80*/  BSYNC.RECONVERGENT B3 ;  /* 0x0000000000037941 */ /* 0x000fea0003800200 */
.L_x_32:
[----:B------:R-:W-:-:S05]  /*0e90*/  LOP3.LUT R4, R12, 0x7ff, RZ, 0xc0, !PT ;  /* 0x000007ff0c047812 */ /* 0x000fca00078ec0ff */
[----:B------:R-:W-:-:S05]  /*0ea0*/  VIADD R4, R4, 0xfffffc00 ;  /* 0xfffffc0004047836 */ /* 0x000fca0000000000 */
[----:B------:R-:W-:Y:S02]  /*0eb0*/  SHF.R.U32.HI R5, RZ, 0x6, R4 ;  /* 0x00000006ff057819 */ /* 0x000fe40000011604 */
[----:B------:R-:W-:Y:S02]  /*0ec0*/  ISETP.GE.U32.AND P0, PT, R4, 0x80, PT ;  /* 0x000000800400780c */ /* 0x000fe40003f06070 */
[----:B------:R-:W-:-:S04]  /*0ed0*/  IADD3 R5, PT, PT, -R5, 0x13, RZ ;  /* 0x0000001305057810 */ /* 0x000fc80007ffe1ff */
[----:B------:R-:W-:-:S07]  /*0ee0*/  SEL R11, R5, 0x12, P0 ;  /* 0x00000012050b7807 */ /* 0x000fce0000000000 */
.L_x_31:
[----:B------:R-:W-:Y:S05]  /*0ef0*/  BSYNC.RECONVERGENT B2 ;  /* 0x0000000000027941 */ /* 0x000fea0003800200 */
.L_x_30:
[C---:B------:R-:W-:Y:S02]  /*0f00*/  LOP3.LUT R4, R12.reuse, 0x7ff, RZ, 0xc0, !PT ;  /* 0x000007ff0c047812 */ /* 0x040fe400078ec0ff */
[----:B------:R-:W-:-:S03]  /*0f10*/  LOP3.LUT P0, R51, R12, 0x3f, RZ, 0xc0, !PT ;  /* 0x0000003f0c337812 */ /* 0x000fc6000780c0ff */
[----:B------:R-:W-:-:S05]  /*0f20*/  VIADD R4, R4, 0xfffffc00 ;  /* 0xfffffc0004047836 */ /* 0x000fca0000000000 */
[----:B------:R-:W-:-:S05]  /*0f30*/  SHF.R.U32.HI R4, RZ, 0x6, R4 ;  /* 0x00000006ff047819 */ /* 0x000fca0000011604 */
[----:B------:R-:W-:-:S04]  /*0f40*/  IMAD.IADD R4, R4, 0x1, R11 ;  /* 0x0000000104047824 */ /* 0x000fc800078e020b */
[----:B------:R-:W-:-:S05]  /*0f50*/  IMAD.U32 R53, R4, 0x8, R1 ;  /* 0x0000000804357824 */ /* 0x000fca00078e0001 */
[----:B------:R0:W-:Y:S04]  /*0f60*/  STL.64 [R53+-0x78], R8 ;  /* 0xffff880835007387 */ /* 0x0001e80000100a00 */
[----:B------:R-:W2:Y:S04]  /*0f70*/  @P0 LDL.64 R12, [R1+0x8] ;  /* 0x00000800010c0983 */ /* 0x000ea80000100a00 */
[----:B------:R-:W3:Y:S04]  /*0f80*/  LDL.64 R6, [R1+0x10] ;  /* 0x0000100001067983 */ /* 0x000ee80000100a00 */
[----:B------:R-:W4:Y:S01]  /*0f90*/  LDL.64 R4, [R1+0x18] ;  /* 0x0000180001047983 */ /* 0x000f220000100a00 */
[----:B------:R-:W-:Y:S01]  /*0fa0*/  @P0 LOP3.LUT R10, R51, 0x3f, RZ, 0x3c, !PT ;  /* 0x0000003f330a0812 */ /* 0x000fe200078e3cff */
[----:B------:R-:W-:Y:S01]  /*0fb0*/  BSSY.RECONVERGENT B2, `(.L_x_34) ;  /* 0x0000034000027945 */ /* 0x000fe20003800200 */
[----:B--2---:R-:W-:-:S02]  /*0fc0*/  @P0 SHF.R.U64 R11, R12, 0x1, R13 ;  /* 0x000000010c0b0819 */ /* 0x004fc4000000120d */
[----:B------:R-:W-:Y:S02]  /*0fd0*/  @P0 SHF.R.U32.HI R13, RZ, 0x1, R13 ;  /* 0x00000001ff0d0819 */ /* 0x000fe4000001160d */
[CC--:B---3--:R-:W-:Y:S02]  /*0fe0*/  @P0 SHF.L.U32 R45, R6.reuse, R51.reuse, RZ ;  /* 0x00000033062d0219 */ /* 0x0c8fe400000006ff */
[----:B0-----:R-:W-:Y:S02]  /*0ff0*/  @P0 SHF.R.U64 R8, R11, R10, R13 ;  /* 0x0000000a0b080219 */ /* 0x001fe4000000120d */
[--C-:B------:R-:W-:Y:S02]  /*1000*/  @P0 SHF.R.U32.HI R49, RZ, 0x1, R7.reuse ;  /* 0x00000001ff310819 */ /* 0x100fe40000011607 */
[C-C-:B------:R-:W-:Y:S02]  /*1010*/  @P0 SHF.R.U64 R47, R6.reuse, 0x1, R7.reuse ;  /* 0x00000001062f0819 */ /* 0x140fe40000001207 */
[----:B------:R-:W-:-:S02]  /*1020*/  @P0 SHF.L.U64.HI R12, R6, R51, R7 ;  /* 0x00000033060c0219 */ /* 0x000fc40000010207 */
[----:B------:R-:W-:Y:S02]  /*1030*/  @P0 SHF.R.U32.HI R9, RZ, R10, R13 ;  /* 0x0000000aff090219 */ /* 0x000fe4000001160d */
[----:B------:R-:W-:Y:S02]  /*1040*/  @P0 LOP3.LUT R6, R45, R8, RZ, 0xfc, !PT ;  /* 0x000000082d060212 */ /* 0x000fe400078efcff */
[----:B----4-:R-:W-:Y:S02]  /*1050*/  @P0 SHF.L.U32 R11, R4, R51, RZ ;  /* 0x00000033040b0219 */ /* 0x010fe400000006ff */
[----:B------:R-:W-:Y:S01]  /*1060*/  @P0 SHF.R.U64 R44, R47, R10, R49 ;  /* 0x0000000a2f2c0219 */ /* 0x000fe20000001231 */
[----:B------:R-:W-:Y:S01]  /*1070*/  IMAD.SHL.U32 R8, R6, 0x4, RZ ;  /* 0x0000000406087824 */ /* 0x000fe200078e00ff */
[----:B------:R-:W-:Y:S02]  /*1080*/  @P0 LOP3.LUT R7, R12, R9, RZ, 0xfc, !PT ;  /* 0x000000090c070212 */ /* 0x000fe400078efcff */
[----:B------:R-:W-:-:S02]  /*1090*/  @P0 SHF.L.U64.HI R51, R4, R51, R5 ;  /* 0x0000003304330219 */ /* 0x000fc40000010205 */
[----:B------:R-:W-:Y:S02]  /*10a0*/  @P0 SHF.R.U32.HI R10, RZ, R10, R49 ;  /* 0x0000000aff0a0219 */ /* 0x000fe40000011631 */
[----:B------:R-:W-:Y:S02]  /*10b0*/  @P0 LOP3.LUT R4, R11, R44, RZ, 0xfc, !PT ;  /* 0x0000002c0b040212 */ /* 0x000fe400078efcff */
[----:B------:R-:W-:Y:S02]  /*10c0*/  SHF.L.U64.HI R6, R6, 0x2, R7 ;  /* 0x0000000206067819 */ /* 0x000fe40000010207 */
[----:B------:R-:W-:Y:S02]  /*10d0*/  @P0 LOP3.LUT R5, R51, R10, RZ, 0xfc, !PT ;  /* 0x0000000a33050212 */ /* 0x000fe400078efcff */
[----:B------:R-:W-:Y:S02]  /*10e0*/  SHF.L.W.U32.HI R7, R7, 0x2, R4 ;  /* 0x0000000207077819 */ /* 0x000fe40000010e04 */
[----:B------:R-:W-:-:S02]  /*10f0*/  IADD3 RZ, P0, PT, RZ, -R8, RZ ;  /* 0x80000008ffff7210 */ /* 0x000fc40007f1e0ff */
[----:B------:R-:W-:Y:S02]  /*1100*/  LOP3.LUT R9, RZ, R6, RZ, 0x33, !PT ;  /* 0x00000006ff097212 */ /* 0x000fe400078e33ff */
[----:B------:R-:W-:Y:S02]  /*1110*/  SHF.L.W.U32.HI R4, R4, 0x2, R5 ;  /* 0x0000000204047819 */ /* 0x000fe40000010e05 */
[----:B------:R-:W-:Y:S02]  /*1120*/  LOP3.LUT R10, RZ, R7, RZ, 0x33, !PT ;  /* 0x00000007ff0a7212 */ /* 0x000fe400078e33ff */
[----:B------:R-:W-:Y:S02]  /*1130*/  IADD3.X R9, P0, PT, RZ, R9, RZ, P0, !PT ;  /* 0x00000009ff097210 */ /* 0x000fe4000071e4ff */
[----:B------:R-:W-:Y:S02]  /*1140*/  LOP3.LUT R11, RZ, R4, RZ, 0x33, !PT ;  /* 0x00000004ff0b7212 */ /* 0x000fe400078e33ff */
[----:B------:R-:W-:-:S02]  /*1150*/  IADD3.X R10, P1, PT, RZ, R10, RZ, P0, !PT ;  /* 0x0000000aff0a7210 */ /* 0x000fc4000073e4ff */
[----:B------:R-:W-:-:S03]  /*1160*/  ISETP.GT.U32.AND P2, PT, R7, -0x1, PT ;  /* 0xffffffff0700780c */ /* 0x000fc60003f44070 */
[----:B------:R-:W-:Y:S01]  /*1170*/  IMAD.X R11, RZ, RZ, R11, P1 ;  /* 0x000000ffff0b7224 */ /* 0x000fe200008e060b */
[----:B------:R-:W-:-:S04]  /*1180*/  ISETP.GT.AND.EX P0, PT, R4, -0x1, PT, P2 ;  /* 0xffffffff0400780c */ /* 0x000fc80003f04320 */
[----:B------:R-:W-:Y:S02]  /*1190*/  SEL R11, R4, R11, P0 ;  /* 0x0000000b040b7207 */ /* 0x000fe40000000000 */
[----:B------:R-:W-:Y:S02]  /*11a0*/  SEL R12, R7, R10, P0 ;  /* 0x0000000a070c7207 */ /* 0x000fe40000000000 */
[----:B------:R-:W-:-:S04]  /*11b0*/  ISETP.NE.U32.AND P1, PT, R11, RZ, PT ;  /* 0x000000ff0b00720c */ /* 0x000fc80003f25070 */
[----:B------:R-:W-:Y:S01]  /*11c0*/  SEL R7, R12, R11, !P1 ;  /* 0x0000000b0c077207 */ /* 0x000fe20004800000 */
[----:B------:R-:W-:-:S05]  /*11d0*/  @!P0 IMAD.MOV R8, RZ, RZ, -R8 ;  /* 0x000000ffff088224 */ /* 0x000fca00078e0a08 */
[----:B------:R-:W0:Y:S02]  /*11e0*/  FLO.U32 R7, R7 ;  /* 0x0000000700077300 */ /* 0x000e2400000e0000 */
[C---:B0-----:R-:W-:Y:S02]  /*11f0*/  IADD3 R13, PT, PT, -R7.reuse, 0x1f, RZ ;  /* 0x0000001f070d7810 */ /* 0x041fe40007ffe1ff */
[----:B------:R-:W-:-:S03]  /*1200*/  IADD3 R10, PT, PT, -R7, 0x3f, RZ ;  /* 0x0000003f070a7810 */ /* 0x000fc60007ffe1ff */
[----:B------:R-:W-:Y:S01]  /*1210*/  @P1 IMAD.MOV R10, RZ, RZ, R13 ;  /* 0x000000ffff0a1224 */ /* 0x000fe200078e020d */
[----:B------:R-:W-:-:S04]  /*1220*/  SEL R13, R6, R9, P0 ;  /* 0x00000009060d7207 */ /* 0x000fc80000000000 */
[----:B------:R-:W-:-:S13]  /*1230*/  ISETP.NE.AND P1, PT, R10, RZ, PT ;  /* 0x000000ff0a00720c */ /* 0x000fda0003f25270 */
[----:B------:R-:W-:Y:S05]  /*1240*/  @!P1 BRA `(.L_x_35) ;  /* 0x0000000000289947 */ /* 0x000fea0003800000 */
[----:B------:R-:W-:Y:S02]  /*1250*/  LOP3.LUT R7, R10, 0x3f, RZ, 0xc0, !PT ;  /* 0x0000003f0a077812 */ /* 0x000fe400078ec0ff */
[--C-:B------:R-:W-:Y:S02]  /*1260*/  SHF.R.U64 R9, R8, 0x1, R13.reuse ;  /* 0x0000000108097819 */ /* 0x100fe4000000120d */
[----:B------:R-:W-:Y:S02]  /*1270*/  SHF.R.U32.HI R13, RZ, 0x1, R13 ;  /* 0x00000001ff0d7819 */ /* 0x000fe4000001160d */
[----:B------:R-:W-:Y:S02]  /*1280*/  LOP3.LUT R6, R10, 0x3f, RZ, 0xc, !PT ;  /* 0x0000003f0a067812 */ /* 0x000fe400078e0cff */
[CC--:B------:R-:W-:Y:S02]  /*1290*/  SHF.L.U64.HI R11, R12.reuse, R7.reuse, R11 ;  /* 0x000000070c0b7219 */ /* 0x0c0fe4000001020b */
[----:B------:R-:W-:-:S02]  /*12a0*/  SHF.L.U32 R7, R12, R7, RZ ;  /* 0x000000070c077219 */ /* 0x000fc400000006ff */
[-CC-:B------:R-:W-:Y:S02]  /*12b0*/  SHF.R.U64 R12, R9, R6.reuse, R13.reuse ;  /* 0x00000006090c7219 */ /* 0x180fe4000000120d */
[----:B------:R-:W-:Y:S02]  /*12c0*/  SHF.R.U32.HI R6, RZ, R6, R13 ;  /* 0x00000006ff067219 */ /* 0x000fe4000001160d */
[----:B------:R-:W-:Y:S02]  /*12d0*/  LOP3.LUT R12, R7, R12, RZ, 0xfc, !PT ;  /* 0x0000000c070c7212 */ /* 0x000fe400078efcff */
[----:B------:R-:W-:-:S07]  /*12e0*/  LOP3.LUT R11, R11, R6, RZ, 0xfc, !PT ;  /* 0x000000060b0b7212 */ /* 0x000fce00078efcff */
.L_x_35:
[----:B------:R-:W-:Y:S05]  /*12f0*/  BSYNC.RECONVERGENT B2 ;  /* 0x0000000000027941 */ /* 0x000fea0003800200 */
.L_x_34:
[----:B------:R-:W-:-:S04]  /*1300*/  IMAD.WIDE.U32 R8, R12, 0x2168c235, RZ ;  /* 0x2168c2350c087825 */ /* 0x000fc800078e00ff */
[----:B------:R-:W-:Y:S01]  /*1310*/  IMAD.MOV.U32 R6, RZ, RZ, R9 ;  /* 0x000000ffff067224 */ /* 0x000fe200078e0009 */
[----:B------:R-:W-:Y:S01]  /*1320*/  IADD3 RZ, P1, PT, R8, R8, RZ ;  /* 0x0000000808ff7210 */ /* 0x000fe20007f3e0ff */
[----:B------:R-:W-:Y:S02]  /*1330*/  IMAD.MOV.U32 R7, RZ, RZ, RZ ;  /* 0x000000ffff077224 */ /* 0x000fe400078e00ff */
[----:B------:R-:W-:-:S04]  /*1340*/  IMAD.HI.U32 R9, R11, -0x36f0255e, RZ ;  /* 0xc90fdaa20b097827 */ /* 0x000fc800078e00ff */
[----:B------:R-:W-:-:S04]  /*1350*/  IMAD.WIDE.U32 R6, R12, -0x36f0255e, R6 ;  /* 0xc90fdaa20c067825 */ /* 0x000fc800078e0006 */
[----:B------:R-:W-:-:S04]  /*1360*/  IMAD.WIDE.U32 R6, P2, R11, 0x2168c235, R6 ;  /* 0x2168c2350b067825 */ /* 0x000fc80007840006 */
[----:B------:R-:W-:Y:S01]  /*1370*/  IMAD R11, R11, -0x36f0255e, RZ ;  /* 0xc90fdaa20b0b7824 */ /* 0x000fe200078e02ff */
[----:B------:R-:W-:Y:S01]  /*1380*/  IADD3.X RZ, P1, PT, R6, R6, RZ, P1, !PT ;  /* 0x0000000606ff7210 */ /* 0x000fe20000f3e4ff */
[----:B------:R-:W-:-:S03]  /*1390*/  IMAD.X R8, RZ, RZ, R9, P2 ;  /* 0x000000ffff087224 */ /* 0x000fc600010e0609 */
[----:B------:R-:W-:-:S04]  /*13a0*/  IADD3 R7, P2, PT, R11, R7, RZ ;  /* 0x000000070b077210 */ /* 0x000fc80007f5e0ff */
[C---:B------:R-:W-:Y:S01]  /*13b0*/  ISETP.GT.U32.AND P3, PT, R7.reuse, RZ, PT ;  /* 0x000000ff0700720c */ /* 0x040fe20003f64070 */
[----:B------:R-:W-:Y:S01]  /*13c0*/  IMAD.X R8, RZ, RZ, R8, P2 ;  /* 0x000000ffff087224 */ /* 0x000fe200010e0608 */
[----:B------:R-:W-:-:S04]  /*13d0*/  IADD3.X R6, P2, PT, R7, R7, RZ, P1, !PT ;  /* 0x0000000707067210 */ /* 0x000fc80000f5e4ff */
[C---:B------:R-:W-:Y:S01]  /*13e0*/  ISETP.GT.AND.EX P1, PT, R8.reuse, RZ, PT, P3 ;  /* 0x000000ff0800720c */ /* 0x040fe20003f24330 */
[----:B------:R-:W-:-:S03]  /*13f0*/  IMAD.X R9, R8, 0x1, R8, P2 ;  /* 0x0000000108097824 */ /* 0x000fc600010e0608 */
[----:B------:R-:W-:Y:S02]  /*1400*/  SEL R6, R6, R7, P1 ;  /* 0x0000000706067207 */ /* 0x000fe40000800000 */
[----:B------:R-:W-:Y:S02]  /*1410*/  SEL R7, R9, R8, P1 ;  /* 0x0000000809077207 */ /* 0x000fe40000800000 */
[----:B------:R-:W-:Y:S02]  /*1420*/  IADD3 R44, P2, PT, R6, 0x1, RZ ;  /* 0x00000001062c7810 */ /* 0x000fe40007f5e0ff */
[----:B------:R-:W-:Y:S02]  /*1430*/  SEL R9, RZ, 0xffffffff, !P1 ;  /* 0xffffffffff097807 */ /* 0x000fe40004800000 */
[----:B------:R-:W-:Y:S01]  /*1440*/  LOP3.LUT P1, R15, R15, 0x80000000, RZ, 0xc0, !PT ;  /* 0x800000000f0f7812 */ /* 0x000fe2000782c0ff */
[----:B------:R-:W-:Y:S02]  /*1450*/  IMAD.X R7, RZ, RZ, R7, P2 ;  /* 0x000000ffff077224 */ /* 0x000fe400010e0607 */
[----:B------:R-:W-:Y:S01]  /*1460*/  IMAD.IADD R6, R9, 0x1, -R10 ;  /* 0x0000000109067824 */ /* 0x000fe200078e0a0a */
[----:B------:R-:W-:-:S02]  /*1470*/  SHF.R.U32.HI R9, RZ, 0x1e, R5 ;  /* 0x0000001eff097819 */ /* 0x000fc40000011605 */
[----:B------:R-:W-:Y:S01]  /*1480*/  SHF.R.U64 R44, R44, 0xa, R7 ;  /* 0x0000000a2c2c7819 */ /* 0x000fe20000001207 */
[----:B------:R-:W-:Y:S01]  /*1490*/  IMAD.SHL.U32 R6, R6, 0x100000, RZ ;  /* 0x0010000006067824 */ /* 0x000fe200078e00ff */
[----:B------:R-:W-:Y:S02]  /*14a0*/  LEA.HI R4, R4, R9, RZ, 0x1 ;  /* 0x0000000904047211 */ /* 0x000fe400078f08ff */
[----:B------:R-:W-:Y:S02]  /*14b0*/  IADD3 R44, P2, PT, R44, 0x1, RZ ;  /* 0x000000012c2c7810 */ /* 0x000fe40007f5e0ff */
[----:B------:R-:W-:Y:S01]  /*14c0*/  @!P0 LOP3.LUT R15, R15, 0x80000000, RZ, 0x3c, !PT ;  /* 0x800000000f0f8812 */ /* 0x000fe200078e3cff */
[----:B------:R-:W-:Y:S01]  /*14d0*/  @P1 IMAD.MOV R4, RZ, RZ, -R4 ;  /* 0x000000ffff041224 */ /* 0x000fe200078e0a04 */
[----:B------:R-:W-:-:S04]  /*14e0*/  LEA.HI.X R7, R7, RZ, RZ, 0x16, P2 ;  /* 0x000000ff07077211 */ /* 0x000fc800010fb4ff */
[--C-:B------:R-:W-:Y:S02]  /*14f0*/  SHF.R.U64 R44, R44, 0x1, R7.reuse ;  /* 0x000000012c2c7819 */ /* 0x100fe40000001207 */
[----:B------:R-:W-:Y:S02]  /*1500*/  SHF.R.U32.HI R5, RZ, 0x1, R7 ;  /* 0x00000001ff057819 */ /* 0x000fe40000011607 */
[----:B------:R-:W-:-:S04]  /*1510*/  IADD3 R44, P2, P3, RZ, RZ, R44 ;  /* 0x000000ffff2c7210 */ /* 0x000fc80007b5e02c */
[----:B------:R-:W-:-:S04]  /*1520*/  IADD3.X R6, PT, PT, R6, 0x3fe00000, R5, P2, P3 ;  /* 0x3fe0000006067810 */ /* 0x000fc800017e6405 */
[----:B------:R-:W-:-:S07]  /*1530*/  LOP3.LUT R45, R6, R15, RZ, 0xfc, !PT ;  /* 0x0000000f062d7212 */ /* 0x000fce00078efcff */
.L_x_29:
[----:B------:R-:W-:-:S04]  /*1540*/  IMAD.MOV.U32 R15, RZ, RZ, 0x0 ;  /* 0x00000000ff0f7424 */ /* 0x000fc800078e00ff */
[----:B------:R-:W-:Y:S05]  /*1550*/  RET.REL.NODEC R14 `(_Z24gpuTemplateStgHomoTurb3DIdEvPT_S1_S1_S1_S0_ii) ;  /* 0xffffffe80ea87950 */ /* 0x000fea0003c3ffff */
.L_x_36:
        /* <DEDUP_REMOVED lines=10> */
.L_x_66:


//--------------------- .text._Z24gpuTemplateStgHomoTurb2DIdEvPT_S1_S1_S1_S0_ii --------------------------
	.section	.text._Z24gpuTemplateStgHomoTurb2DIdEvPT_S1_S1_S1_S0_ii,"ax",@progbits
	.align	128
        .global         _Z24gpuTemplateStgHomoTurb2DIdEvPT_S1_S1_S1_S0_ii
        .type           _Z24gpuTemplateStgHomoTurb2DIdEvPT_S1_S1_S1_S0_ii,@function
        .size           _Z24gpuTemplateStgHomoTurb2DIdEvPT_S1_S1_S1_S0_ii,(.L_x_67 - _Z24gpuTemplateStgHomoTurb2DIdEvPT_S1_S1_S1_S0_ii)
        .other          _Z24gpuTemplateStgHomoTurb2DIdEvPT_S1_S1_S1_S0_ii,@"STO_CUDA_ENTRY STV_DEFAULT"
_Z24gpuTemplateStgHomoTurb2DIdEvPT_S1_S1_S1_S0_ii:
.text._Z24gpuTemplateStgHomoTurb2DIdEvPT_S1_S1_S1_S0_ii:
[----:B------:R-:W0:Y:S01]  /*0000*/  LDC R1, c[0x0][0x37c] ;  /* 0x0000df00ff017b82 */ /* 0x000e220000000800 */
[----:B------:R-:W1:Y:S07]  /*0010*/  S2R R33, SR_TID.X ;  /* 0x0000000000217919 */ /* 0x000e6e0000002100 */
[----:B------:R-:W1:Y:S01]  /*0020*/  S2UR UR4, SR_CTAID.X ;  /* 0x00000000000479c3 */ /* 0x000e620000002500 */
[----:B0-----:R-:W-:-:S07]  /*0030*/  VIADD R1, R1, 0xffffffd8 ;  /* 0xffffffd801017836 */ /* 0x001fce0000000000 */
[----:B------:R-:W1:Y:S08]  /*0040*/  LDC R32, c[0x0][0x360] ;  /* 0x0000d800ff207b82 */ /* 0x000e700000000800 */
[----:B------:R-:W0:Y:S01]  /*0050*/  LDC R0, c[0x0][0x3a8] ;  /* 0x0000ea00ff007b82 */ /* 0x000e220000000800 */
[----:B-1----:R-:W-:-:S05]  /*0060*/  IMAD R33, R32, UR4, R33 ;  /* 0x0000000420217c24 */ /* 0x002fca000f8e0221 */
[----:B0-----:R-:W-:-:S13]  /*0070*/  ISETP.GE.AND P0, PT, R33, R0, PT ;  /* 0x000000002100720c */ /* 0x001fda0003f06270 */
[----:B------:R-:W-:Y:S05]  /*0080*/  @P0 EXIT ;  /* 0x000000000000094d */ /* 0x000fea0003800000 */
[----:B------:R-:W0:Y:S01]  /*0090*/  LDC R31, c[0x0][0x3ac] ;  /* 0x0000eb00ff1f7b82 */ /* 0x000e220000000800 */
[----:B------:R-:W1:Y:S01]  /*00a0*/  LDCU UR4, c[0x0][0x370] ;  /* 0x00006e00ff0477ac */ /* 0x000e620008000800 */
[----:B------:R-:W2:Y:S01]  /*00b0*/  LDCU.64 UR6, c[0x0][0x358] ;  /* 0x00006b00ff0677ac */ /* 0x000ea20008000a00 */
[----:B-1----:R-:W-:Y:S01]  /*00c0*/  IMAD R32, R32, UR4, RZ ;  /* 0x0000000420207c24 */ /* 0x002fe2000f8e02ff */
[----:B0-----:R-:W-:-:S13]  /*00d0*/  ISETP.GT.AND P0, PT, R31, RZ, PT ;  /* 0x000000ff1f00720c */ /* 0x001fda0003f04270 */
[----:B--2---:R-:W-:Y:S05]  /*00e0*/  @P0 BRA `(.L_x_37) ;  /* 0x0000000000240947 */ /* 0x004fea0003800000 */
[----:B------:R-:W0:Y:S02]  /*00f0*/  LDC.64 R6, c[0x0][0x380] ;  /* 0x0000e000ff067b82 */ /* 0x000e240000000a00 */
.L_x_38:
[----:B0-----:R-:W-:-:S04]  /*0100*/  IMAD.WIDE R2, R33, 0x8, R6 ;  /* 0x0000000821027825 */ /* 0x001fc800078e0206 */
[----:B------:R-:W-:Y:S01]  /*0110*/  IMAD.IADD R33, R32, 0x1, R33 ;  /* 0x0000000120217824 */ /* 0x000fe200078e0221 */
[----:B------:R1:W-:Y:S01]  /*0120*/  STG.E.64 desc[UR6][R2.64], RZ ;  /* 0x000000ff02007986 */ /* 0x0003e2000c101b06 */
[----:B------:R-:W-:-:S03]  /*0130*/  IMAD.WIDE R4, R0, 0x8, R2 ;  /* 0x0000000800047825 */ /* 0x000fc600078e0202 */
[----:B------:R-:W-:Y:S02]  /*0140*/  ISETP.GE.AND P0, PT, R33, R0, PT ;  /* 0x000000002100720c */ /* 0x000fe40003f06270 */
[----:B------:R1:W-:Y:S11]  /*0150*/  STG.E.64 desc[UR6][R4.64], RZ ;  /* 0x000000ff04007986 */ /* 0x0003f6000c101b06 */
[----:B-1----:R-:W-:Y:S05]  /*0160*/  @!P0 BRA `(.L_x_38) ;  /* 0xfffffffc00e48947 */ /* 0x002fea000383ffff */
[----:B------:R-:W-:Y:S05]  /*0170*/  EXIT ;  /* 0x000000000000794d */ /* 0x000fea0003800000 */
.L_x_37:
[----:B------:R-:W-:Y:S01]  /*0180*/  IMAD.SHL.U32 R31, R31, 0x2, RZ ;  /* 0x000000021f1f7824 */ /* 0x000fe200078e00ff */
[----:B------:R-:W0:Y:S01]  /*0190*/  LDCU.64 UR10, c[0x0][0x3a0] ;  /* 0x00007400ff0a77ac */ /* 0x000e220008000a00 */
[----:B------:R-:W1:Y:S05]  /*01a0*/  LDCU.64 UR8, c[0x4][0x10] ;  /* 0x01000200ff0877ac */ /* 0x000e6a0008000a00 */
.L_x_57:
[----:B--2---:R-:W2:Y:S01]  /*01b0*/  LDC.64 R4, c[0x0][0x388] ;  /* 0x0000e200ff047b82 */ /* 0x004ea20000000a00 */
[----:B------:R-:W3:Y:S07]  /*01c0*/  LDCU.64 UR4, c[0x0][0x3a0] ;  /* 0x00007400ff0477ac */ /* 0x000eee0008000a00 */
[----:B------:R-:W4:Y:S08]  /*01d0*/  LDC.64 R2, c[0x0][0x3a8] ;  /* 0x0000ea00ff027b82 */ /* 0x000f300000000a00 */
[----:B------:R-:W5:Y:S01]  /*01e0*/  LDC.64 R6, c[0x0][0x398] ;  /* 0x0000e600ff067b82 */ /* 0x000f620000000a00 */
[----:B--2---:R-:W-:-:S05]  /*01f0*/  IMAD.WIDE R4, R33, 0x8, R4 ;  /* 0x0000000821047825 */ /* 0x004fca00078e0204 */
[----:B------:R-:W3:Y:S01]  /*0200*/  LDG.E.64 R18, desc[UR6][R4.64] ;  /* 0x0000000604127981 */ /* 0x000ee2000c1e1b00 */
[----:B----4-:R-:W-:-:S06]  /*0210*/  IMAD.WIDE R10, R2, 0x8, R4 ;  /* 0x00000008020a7825 */ /* 0x010fcc00078e0204 */
[----:B------:R-:W2:Y:S04]  /*0220*/  LDG.E.64 R10, desc[UR6][R10.64] ;  /* 0x000000060a0a7981 */ /* 0x000ea8000c1e1b00 */
[----:B-----5:R-:W3:Y:S04]  /*0230*/  LDG.E.64 R8, desc[UR6][R6.64] ;  /* 0x0000000606087981 */ /* 0x020ee8000c1e1b00 */
[----:B------:R-:W2:Y:S01]  /*0240*/  LDG.E.64 R16, desc[UR6][R6.64+0x8] ;  /* 0x0000080606107981 */ /* 0x000ea2000c1e1b00 */
[----:B------:R-:W-:Y:S01]  /*0250*/  ISETP.NE.AND P0, PT, R3, 0x1, PT ;  /* 0x000000010300780c */ /* 0x000fe20003f05270 */
[----:B------:R-:W-:Y:S01]  /*0260*/  IMAD.MOV.U32 R0, RZ, RZ, RZ ;  /* 0x000000ffff007224 */ /* 0x000fe200078e00ff */
[----:B------:R-:W-:-:S02]  /*0270*/  CS2R R36, SRZ ;  /* 0x0000000000247805 */ /* 0x000fc4000001ff00 */
[----:B------:R-:W-:Y:S01]  /*0280*/  CS2R R34, SRZ ;  /* 0x0000000000227805 */ /* 0x000fe2000001ff00 */
[----:B---3--:R-:W-:Y:S02]  /*0290*/  DFMA R18, -R8, UR4, R18 ;  /* 0x0000000408127c2b */ /* 0x008fe40008000112 */
[----:B--2---:R-:W-:-:S06]  /*02a0*/  DFMA R16, -R16, UR4, R10 ;  /* 0x0000000410107c2b */ /* 0x004fcc000800010a */
[----:B------:R-:W-:Y:S05]  /*02b0*/  @!P0 BRA `(.L_x_39) ;  /* 0x0000000800dc8947 */ /* 0x000fea0003800000 */
[----:B------:R-:W2:Y:S01]  /*02c0*/  LDCU.64 UR4, c[0x0][0x390] ;  /* 0x00007200ff0477ac */ /* 0x000ea20008000a00 */
[C---:B------:R-:W-:Y:S01]  /*02d0*/  LOP3.LUT R0, R3.reuse, 0x7ffffffe, RZ, 0xc0, !PT ;  /* 0x7ffffffe03007812 */ /* 0x040fe200078ec0ff */
[C---:B------:R-:W-:Y:S01]  /*02e0*/  IMAD.SHL.U32 R30, R3.reuse, 0x4, RZ ;  /* 0x00000004031e7824 */ /* 0x040fe200078e00ff */
[----:B------:R-:W-:Y:S01]  /*02f0*/  CS2R R36, SRZ ;  /* 0x0000000000247805 */ /* 0x000fe2000001ff00 */
[C---:B------:R-:W-:Y:S02]  /*0300*/  IMAD R29, R3.reuse, 0x6, RZ ;  /* 0x00000006031d7824 */ /* 0x040fe400078e02ff */
[C---:B------:R-:W-:Y:S02]  /*0310*/  IMAD R28, R3.reuse, 0x3, RZ ;  /* 0x00000003031c7824 */ /* 0x040fe400078e02ff */
[C---:B------:R-:W-:Y:S02]  /*0320*/  IMAD R27, R3.reuse, 0x7, RZ ;  /* 0x00000007031b7824 */ /* 0x040fe400078e02ff */
[----:B------:R-:W-:-:S02]  /*0330*/  IMAD R26, R3, 0x9, RZ ;  /* 0x00000009031a7824 */ /* 0x000fc400078e02ff */
[----:B------:R-:W-:Y:S02]  /*0340*/  IMAD.MOV R0, RZ, RZ, -R0 ;  /* 0x000000ffff007224 */ /* 0x000fe400078e0a00 */
[----:B--2---:R-:W-:Y:S02]  /*0350*/  IMAD.U32 R2, RZ, RZ, UR4 ;  /* 0x00000004ff027e24 */ /* 0x004fe4000f8e00ff */
[----:B------:R-:W-:-:S07]  /*0360*/  IMAD.U32 R3, RZ, RZ, UR5 ;  /* 0x00000005ff037e24 */ /* 0x000fce000f8e00ff */
.L_x_50:
[----:B------:R-:W2:Y:S01]  /*0370*/  LDC.64 R24, c[0x0][0x390] ;  /* 0x0000e400ff187b82 */ /* 0x000ea20000000a00 */
[----:B------:R-:W-:Y:S01]  /*0380*/  IMAD.WIDE.U32 R46, R31, 0x8, R2 ;  /* 0x000000081f2e7825 */ /* 0x000fe200078e0002 */
[----:B------:R-:W3:Y:S04]  /*0390*/  LDG.E.64 R6, desc[UR6][R2.64] ;  /* 0x0000000602067981 */ /* 0x000ee8000c1e1b00 */
[----:B------:R-:W3:Y:S02]  /*03a0*/  LDG.E.64 R8, desc[UR6][R46.64] ;  /* 0x000000062e087981 */ /* 0x000ee4000c1e1b00 */
[----:B------:R-:W4:Y:S01]  /*03b0*/  LDC R51, c[0x0][0x3ac] ;  /* 0x0000eb00ff337b82 */ /* 0x000f220000000800 */
[----:B--2---:R-:W-:-:S05]  /*03c0*/  IMAD.WIDE.U32 R20, R30, 0x8, R24 ;  /* 0x000000081e147825 */ /* 0x004fca00078e0018 */
[----:B------:R-:W2:Y:S01]  /*03d0*/  LDG.E.64 R12, desc[UR6][R20.64] ;  /* 0x00000006140c7981 */ /* 0x000ea2000c1e1b00 */
[----:B------:R-:W-:-:S05]  /*03e0*/  IMAD.WIDE.U32 R44, R28, 0x8, R24 ;  /* 0x000000081c2c7825 */ /* 0x000fca00078e0018 */
[----:B------:R-:W3:Y:S01]  /*03f0*/  LDG.E.64 R10, desc[UR6][R44.64] ;  /* 0x000000062c0a7981 */ /* 0x000ee2000c1e1b00 */
[----:B------:R-:W-:-:S05]  /*0400*/  IMAD.WIDE.U32 R48, R26, 0x8, R24 ;  /* 0x000000081a307825 */ /* 0x000fca00078e0018 */
[----:B------:R-:W0:Y:S01]  /*0410*/  LDG.E.64 R4, desc[UR6][R48.64] ;  /* 0x0000000630047981 */ /* 0x000e22000c1e1b00 */
[----:B------:R-:W-:-:S04]  /*0420*/  IMAD.WIDE.U32 R22, R29, 0x8, R24 ;  /* 0x000000081d167825 */ /* 0x000fc800078e0018 */
[----:B------:R-:W-:Y:S01]  /*0430*/  IMAD.WIDE.U32 R24, R27, 0x8, R24 ;  /* 0x000000081b187825 */ /* 0x000fe200078e0018 */
[----:B------:R0:W5:Y:S03]  /*0440*/  LDG.E.64 R38, desc[UR6][R22.64] ;  /* 0x0000000616267981 */ /* 0x000166000c1e1b00 */
[----:B----4-:R-:W-:Y:S01]  /*0450*/  IMAD.WIDE.U32 R50, R51, 0x8, R2 ;  /* 0x0000000833327825 */ /* 0x010fe200078e0002 */
[----:B------:R4:W5:Y:S04]  /*0460*/  LDG.E.64 R40, desc[UR6][R24.64] ;  /* 0x0000000618287981 */ /* 0x000968000c1e1b00 */
[----:B------:R4:W5:Y:S01]  /*0470*/  LDG.E.64 R42, desc[UR6][R50.64] ;  /* 0x00000006322a7981 */ /* 0x000962000c1e1b00 */
[----:B------:R-:W-:Y:S01]  /*0480*/  BSSY.RECONVERGENT B0, `(.L_x_40) ;  /* 0x0000023000007945 */ /* 0x000fe20003800200 */
[----:B--2---:R-:W-:-:S08]  /*0490*/  DMUL R12, R16, R12 ;  /* 0x0000000c100c7228 */ /* 0x004fd00000000000 */
[----:B---3--:R-:W-:-:S08]  /*04a0*/  DFMA R10, R18, R10, R12 ;  /* 0x0000000a120a722b */ /* 0x008fd0000000000c */
[----:B------:R-:W-:-:S08]  /*04b0*/  DFMA R8, R6, R10, R8 ;  /* 0x0000000a0608722b */ /* 0x000fd00000000008 */
[----:B0-----:R-:W-:-:S08]  /*04c0*/  DFMA R8, R4, UR10, R8 ;  /* 0x0000000a04087c2b */ /* 0x001fd00008000008 */
[----:B------:R-:W-:-:S14]  /*04d0*/  DSETP.NEU.AND P0, PT, |R8|, +INF , PT ;  /* 0x7ff000000800742a */ /* 0x000fdc0003f0d200 */
[----:B----4-:R-:W-:Y:S05]  /*04e0*/  @!P0 BRA `(.L_x_41) ;  /* 0x0000000000688947 */ /* 0x010fea0003800000 */
        /* <DEDUP_REMOVED lines=17> */
[----:B------:R-:W-:Y:S01]  /*0600*/  IMAD.MOV.U32 R53, RZ, RZ, R9 ;  /* 0x000000ffff357224 */ /* 0x000fe200078e0009 */
[----:B------:R-:W-:-:S07]  /*0610*/  MOV R52, 0x630 ;  /* 0x0000063000347802 */ /* 0x000fce0000000f00 */
[----:B-1---5:R-:W-:Y:S05]  /*0620*/  CALL.REL.NOINC `($_Z24gpuTemplateStgHomoTurb2DIdEvPT_S1_S1_S1_S0_ii$__internal_trig_reduction_slowpathd) ;  /* 0x0000000c00a87944 */ /* 0x022fea0003c00000 */
[----:B------:R-:W-:Y:S02]  /*0630*/  IMAD.MOV.U32 R4, RZ, RZ, R6 ;  /* 0x000000ffff047224 */ /* 0x000fe400078e0006 */
[----:B------:R-:W-:Y:S02]  /*0640*/  IMAD.MOV.U32 R52, RZ, RZ, R8 ;  /* 0x000000ffff347224 */ /* 0x000fe400078e0008 */
[----:B------:R-:W-:-:S07]  /*0650*/  IMAD.MOV.U32 R53, RZ, RZ, R9 ;  /* 0x000000ffff357224 */ /* 0x000fce00078e0009 */
.L_x_43:
[----:B-1----:R-:W-:Y:S05]  /*0660*/  BSYNC.RECONVERGENT B1 ;  /* 0x0000000000017941 */ /* 0x002fea0003800200 */
.L_x_42:
[----:B------:R-:W-:Y:S01]  /*0670*/  VIADD R54, R4, 0x1 ;  /* 0x0000000104367836 */ /* 0x000fe20000000000 */
[----:B------:R-:W-:Y:S06]  /*0680*/  BRA `(.L_x_44) ;  /* 0x0000000000087947 */ /* 0x000fec0003800000 */
.L_x_41:
[----:B------:R-:W-:Y:S01]  /*0690*/  DMUL R52, RZ, R8 ;  /* 0x00000008ff347228 */ /* 0x000fe20000000000 */
[----:B------:R-:W-:-:S10]  /*06a0*/  IMAD.MOV.U32 R54, RZ, RZ, 0x1 ;  /* 0x00000001ff367424 */ /* 0x000fd400078e00ff */
.L_x_44:
[----:B-1----:R-:W-:Y:S05]  /*06b0*/  BSYNC.RECONVERGENT B0 ;  /* 0x0000000000007941 */ /* 0x002fea0003800200 */
.L_x_40:
[C---:B------:R-:W-:Y:S01]  /*06c0*/  IMAD.SHL.U32 R4, R54.reuse, 0x40, RZ ;  /* 0x0000004036047824 */ /* 0x040fe200078e00ff */
[----:B------:R-:W-:Y:S01]  /*06d0*/  LOP3.LUT R55, R54, 0x1, RZ, 0xc0, !PT ;  /* 0x0000000136377812 */ /* 0x000fe200078ec0ff */
[----:B------:R-:W2:Y:S03]  /*06e0*/  LDG.E.64 R56, desc[UR6][R20.64+0x8] ;  /* 0x0000080614387981 */ /* 0x000ea6000c1e1b00 */
[----:B------:R-:W-:Y:S01]  /*06f0*/  LOP3.LUT R4, R4, 0x40, RZ, 0xc0, !PT ;  /* 0x0000004004047812 */ /* 0x000fe200078ec0ff */
[----:B------:R-:W-:Y:S01]  /*0700*/  IMAD.MOV.U32 R60, RZ, RZ, 0x20fd8164 ;  /* 0x20fd8164ff3c7424 */ /* 0x000fe200078e00ff */
[----:B------:R-:W-:Y:S01]  /*0710*/  DMUL R58, R52, R52 ;  /* 0x00000034343a7228 */ /* 0x000fe20000000000 */
[----:B------:R-:W3:Y:S01]  /*0720*/  LDG.E.64 R44, desc[UR6][R44.64+0x8] ;  /* 0x000008062c2c7981 */ /* 0x000ee2000c1e1b00 */
[----:B------:R-:W-:-:S03]  /*0730*/  IADD3 R12, P0, PT, R4, UR8, RZ ;  /* 0x00000008040c7c10 */ /* 0x000fc6000ff1e0ff */
[----:B------:R-:W4:Y:S02]  /*0740*/  LDG.E.64 R46, desc[UR6][R46.64+0x8] ;  /* 0x000008062e2e7981 */ /* 0x000f24000c1e1b00 */
[----:B------:R-:W-:Y:S02]  /*0750*/  IMAD.X R13, RZ, RZ, UR9, P0 ;  /* 0x00000009ff0d7e24 */ /* 0x000fe400080e06ff */
[----:B------:R-:W4:Y:S04]  /*0760*/  LDG.E.64 R48, desc[UR6][R48.64+0x8] ;  /* 0x0000080630307981 */ /* 0x000f28000c1e1b00 */
[----:B------:R-:W2:Y:S04]  /*0770*/  LDG.E.128.CONSTANT R4, desc[UR6][R12.64] ;  /* 0x000000060c047981 */ /* 0x000ea8000c1e9d00 */
[----:B------:R-:W3:Y:S04]  /*0780*/  LDG.E.128.CONSTANT R8, desc[UR6][R12.64+0x10] ;  /* 0x000010060c087981 */ /* 0x000ee8000c1e9d00 */
[----:B------:R0:W5:Y:S04]  /*0790*/  LDG.E.64 R20, desc[UR6][R50.64+0x8] ;  /* 0x0000080632147981 */ /* 0x000168000c1e1b00 */
[----:B------:R-:W5:Y:S04]  /*07a0*/  LDG.E.64 R22, desc[UR6][R22.64+0x8] ;  /* 0x0000080616167981 */ /* 0x000f68000c1e1b00 */
[----:B------:R-:W4:Y:S01]  /*07b0*/  LDG.E.128.CONSTANT R12, desc[UR6][R12.64+0x20] ;  /* 0x000020060c0c7981 */ /* 0x000f22000c1e9d00 */
[----:B------:R-:W-:Y:S01]  /*07c0*/  ISETP.NE.U32.AND P0, PT, R55, 0x1, PT ;  /* 0x000000013700780c */ /* 0x000fe20003f05070 */
[----:B------:R-:W-:-:S02]  /*07d0*/  IMAD.MOV.U32 R55, RZ, RZ, 0x3da8ff83 ;  /* 0x3da8ff83ff377424 */ /* 0x000fc400078e00ff */
[----:B------:R-:W5:Y:S01]  /*07e0*/  LDG.E.64 R24, desc[UR6][R24.64+0x8] ;  /* 0x0000080618187981 */ /* 0x000f62000c1e1b00 */
[----:B------:R-:W-:Y:S02]  /*07f0*/  FSEL R60, R60, -8.06006814911005101289e+34, !P0 ;  /* 0xf9785eba3c3c7808 */ /* 0x000fe40004000000 */
[----:B------:R-:W-:-:S06]  /*0800*/  FSEL R61, -R55, 0.11223486810922622681, !P0 ;  /* 0x3de5db65373d7808 */ /* 0x000fcc0004000100 */
[C---:B--2---:R-:W-:Y:S01]  /*0810*/  DFMA R4, R58.reuse, R60, R4 ;  /* 0x0000003c3a04722b */ /* 0x044fe20000000004 */
[----:B------:R-:W2:Y:S07]  /*0820*/  LDG.E.64 R60, desc[UR6][R2.64+0x8] ;  /* 0x00000806023c7981 */ /* 0x000eae000c1e1b00 */
[----:B------:R-:W-:-:S08]  /*0830*/  DFMA R4, R58, R4, R6 ;  /* 0x000000043a04722b */ /* 0x000fd00000000006 */
[----:B---3--:R-:W-:-:S08]  /*0840*/  DFMA R4, R58, R4, R8 ;  /* 0x000000043a04722b */ /* 0x008fd00000000008 */
[----:B------:R-:W-:-:S08]  /*0850*/  DFMA R4, R58, R4, R10 ;  /* 0x000000043a04722b */ /* 0x000fd0000000000a */
[----:B----4-:R-:W-:Y:S02]  /*0860*/  DFMA R4, R58, R4, R12 ;  /* 0x000000043a04722b */ /* 0x010fe4000000000c */
[----:B------:R-:W-:-:S06]  /*0870*/  DMUL R56, R16, R56 ;  /* 0x0000003810387228 */ /* 0x000fcc0000000000 */
[----:B------:R-:W-:Y:S02]  /*0880*/  DFMA R4, R58, R4, R14 ;  /* 0x000000043a04722b */ /* 0x000fe4000000000e */
[----:B------:R-:W-:-:S06]  /*0890*/  DFMA R44, R18, R44, R56 ;  /* 0x0000002c122c722b */ /* 0x000fcc0000000038 */
[----:B------:R-:W-:Y:S02]  /*08a0*/  DFMA R52, R4, R52, R52 ;  /* 0x000000340434722b */ /* 0x000fe40000000034 */
[----:B------:R-:W-:-:S10]  /*08b0*/  DFMA R4, R58, R4, 1 ;  /* 0x3ff000003a04742b */ /* 0x000fd40000000004 */
[----:B------:R-:W-:Y:S02]  /*08c0*/  FSEL R6, R4, R52, !P0 ;  /* 0x0000003404067208 */ /* 0x000fe40004000000 */
[----:B------:R-:W-:Y:S02]  /*08d0*/  FSEL R7, R5, R53, !P0 ;  /* 0x0000003505077208 */ /* 0x000fe40004000000 */
[----:B------:R-:W-:-:S04]  /*08e0*/  LOP3.LUT P0, RZ, R54, 0x2, RZ, 0xc0, !PT ;  /* 0x0000000236ff7812 */ /* 0x000fc8000780c0ff */
[----:B------:R-:W-:-:S10]  /*08f0*/  DADD R4, RZ, -R6 ;  /* 0x00000000ff047229 */ /* 0x000fd40000000806 */
[----:B------:R-:W-:Y:S02]  /*0900*/  FSEL R4, R6, R4, !P0 ;  /* 0x0000000406047208 */ /* 0x000fe40004000000 */
[----:B------:R-:W-:-:S06]  /*0910*/  FSEL R5, R7, R5, !P0 ;  /* 0x0000000507057208 */ /* 0x000fcc0004000000 */
[----:B-----5:R-:W-:Y:S01]  /*0920*/  DMUL R42, R42, R4 ;  /* 0x000000042a2a7228 */ /* 0x020fe20000000000 */
[----:B------:R-:W-:Y:S07]  /*0930*/  BSSY.RECONVERGENT B0, `(.L_x_45) ;  /* 0x0000023000007945 */ /* 0x000fee0003800200 */
[-C--:B------:R-:W-:Y:S02]  /*0940*/  DFMA R34, R38, R42.reuse, R34 ;  /* 0x0000002a2622722b */ /* 0x080fe40000000022 */
[----:B------:R-:W-:-:S02]  /*0950*/  DFMA R36, R40, R42, R36 ;  /* 0x0000002a2824722b */ /* 0x000fc40000000024 */
[----:B--2---:R-:W-:-:S08]  /*0960*/  DFMA R8, R60, R44, R46 ;  /* 0x0000002c3c08722b */ /* 0x004fd0000000002e */
[----:B------:R-:W-:-:S08]  /*0970*/  DFMA R8, R48, UR10, R8 ;  /* 0x0000000a30087c2b */ /* 0x000fd00008000008 */
[----:B------:R-:W-:-:S14]  /*0980*/  DSETP.NEU.AND P0, PT, |R8|, +INF , PT ;  /* 0x7ff000000800742a */ /* 0x000fdc0003f0d200 */
[----:B0-----:R-:W-:Y:S05]  /*0990*/  @!P0 BRA `(.L_x_46) ;  /* 0x0000000000688947 */ /* 0x001fea0003800000 */
        /* <DEDUP_REMOVED lines=19> */
[----:B------:R-:W-:Y:S05]  /*0ad0*/  CALL.REL.NOINC `($_Z24gpuTemplateStgHomoTurb2DIdEvPT_S1_S1_S1_S0_ii$__internal_trig_reduction_slowpathd) ;  /* 0x00000008007c7944 */ /* 0x000fea0003c00000 */
[----:B------:R-:W-:Y:S02]  /*0ae0*/  IMAD.MOV.U32 R4, RZ, RZ, R6 ;  /* 0x000000ffff047224 */ /* 0x000fe400078e0006 */
[----:B------:R-:W-:Y:S02]  /*0af0*/  IMAD.MOV.U32 R38, RZ, RZ, R8 ;  /* 0x000000ffff267224 */ /* 0x000fe400078e0008 */
[----:B------:R-:W-:-:S07]  /*0b00*/  IMAD.MOV.U32 R39, RZ, RZ, R9 ;  /* 0x000000ffff277224 */ /* 0x000fce00078e0009 */
.L_x_48:
[----:B------:R-:W-:Y:S05]  /*0b10*/  BSYNC.RECONVERGENT B1 ;  /* 0x0000000000017941 */ /* 0x000fea0003800200 */
.L_x_47:
[----:B------:R-:W-:Y:S01]  /*0b20*/  VIADD R42, R4, 0x1 ;  /* 0x00000001042a7836 */ /* 0x000fe20000000000 */
[----:B------:R-:W-:Y:S06]  /*0b30*/  BRA `(.L_x_49) ;  /* 0x0000000000087947 */ /* 0x000fec0003800000 */
.L_x_46:
[----:B------:R-:W-:Y:S01]  /*0b40*/  DMUL R38, RZ, R8 ;  /* 0x00000008ff267228 */ /* 0x000fe20000000000 */
[----:B------:R-:W-:-:S10]  /*0b50*/  IMAD.MOV.U32 R42, RZ, RZ, 0x1 ;  /* 0x00000001ff2a7424 */ /* 0x000fd400078e00ff */
.L_x_49:
[----:B------:R-:W-:Y:S05]  /*0b60*/  BSYNC.RECONVERGENT B0 ;  /* 0x0000000000007941 */ /* 0x000fea0003800200 */
.L_x_45:
        /* <DEDUP_REMOVED lines=8> */
[----:B------:R-:W-:-:S02]  /*0bf0*/  IMAD.MOV.U32 R46, RZ, RZ, 0x20fd8164 ;  /* 0x20fd8164ff2e7424 */ /* 0x000fc400078e00ff */
[----:B------:R-:W-:Y:S01]  /*0c00*/  IMAD.MOV.U32 R43, RZ, RZ, 0x3da8ff83 ;  /* 0x3da8ff83ff2b7424 */ /* 0x000fe200078e00ff */
[----:B------:R-:W-:Y:S01]  /*0c10*/  ISETP.NE.U32.AND P0, PT, R40, 0x1, PT ;  /* 0x000000012800780c */ /* 0x000fe20003f05070 */
[----:B------:R-:W-:Y:S01]  /*0c20*/  DMUL R40, R38, R38 ;  /* 0x0000002626287228 */ /* 0x000fe20000000000 */
[----:B------:R-:W-:Y:S02]  /*0c30*/  VIADD R0, R0, 0x2 ;  /* 0x0000000200007836 */ /* 0x000fe40000000000 */
[----:B------:R-:W-:Y:S01]  /*0c40*/  FSEL R46, R46, -8.06006814911005101289e+34, !P0 ;  /* 0xf9785eba2e2e7808 */ /* 0x000fe20004000000 */
[----:B------:R-:W-:Y:S01]  /*0c50*/  VIADD R28, R28, 0x2 ;  /* 0x000000021c1c7836 */ /* 0x000fe20000000000 */
[----:B------:R-:W-:Y:S01]  /*0c60*/  FSEL R47, -R43, 0.11223486810922622681, !P0 ;  /* 0x3de5db652b2f7808 */ /* 0x000fe20004000100 */
[----:B------:R-:W-:Y:S02]  /*0c70*/  VIADD R30, R30, 0x2 ;  /* 0x000000021e1e7836 */ /* 0x000fe40000000000 */
[----:B------:R-:W-:-:S02]  /*0c80*/  VIADD R29, R29, 0x2 ;  /* 0x000000021d1d7836 */ /* 0x000fc40000000000 */
[----:B------:R-:W-:Y:S02]  /*0c90*/  VIADD R27, R27, 0x2 ;  /* 0x000000021b1b7836 */ /* 0x000fe40000000000 */
        /* <DEDUP_REMOVED lines=16> */
[----:B------:R-:W-:Y:S01]  /*0da0*/  DMUL R20, R20, R4 ;  /* 0x0000000414147228 */ /* 0x000fe20000000000 */
[----:B------:R-:W-:Y:S01]  /*0db0*/  IMAD.X R3, RZ, RZ, R3, P0 ;  /* 0x000000ffff037224 */ /* 0x000fe200000e0603 */
[----:B------:R-:W-:-:S06]  /*0dc0*/  ISETP.NE.AND P0, PT, R0, RZ, PT ;  /* 0x000000ff0000720c */ /* 0x000fcc0003f05270 */
[-C--:B------:R-:W-:Y:S02]  /*0dd0*/  DFMA R34, R22, R20.reuse, R34 ;  /* 0x000000141622722b */ /* 0x080fe40000000022 */
[----:B------:R-:W-:-:S05]  /*0de0*/  DFMA R36, R24, R20, R36 ;  /* 0x000000141824722b */ /* 0x000fca0000000024 */
[----:B------:R-:W-:Y:S06]  /*0df0*/  @P0 BRA `(.L_x_50) ;  /* 0xfffffff4005c0947 */ /* 0x000fec000383ffff */
[----:B------:R-:W0:Y:S02]  /*0e00*/  LDCU UR4, c[0x0][0x3ac] ;  /* 0x00007580ff0477ac */ /* 0x000e240008000800 */
[----:B0-----:R-:W-:-:S05]  /*0e10*/  IMAD.U32 R3, RZ, RZ, UR4 ;  /* 0x00000004ff037e24 */ /* 0x001fca000f8e00ff */
[----:B------:R-:W-:-:S07]  /*0e20*/  LOP3.LUT R0, R3, 0x7ffffffe, RZ, 0xc0, !PT ;  /* 0x7ffffffe03007812 */ /* 0x000fce00078ec0ff */
.L_x_39:
[----:B------:R-:W-:-:S04]  /*0e30*/  LOP3.LUT R2, R3, 0x1, RZ, 0xc0, !PT ;  /* 0x0000000103027812 */ /* 0x000fc800078ec0ff */
[----:B------:R-:W-:-:S13]  /*0e40*/  ISETP.NE.U32.AND P0, PT, R2, 0x1, PT ;  /* 0x000000010200780c */ /* 0x000fda0003f05070 */
[----:B------:R-:W-:Y:S05]  /*0e50*/  @P0 BRA `(.L_x_51) ;  /* 0x0000000400740947 */ /* 0x000fea0003800000 */
[----:B------:R-:W2:Y:S01]  /*0e60*/  LDC.64 R14, c[0x0][0x390] ;  /* 0x0000e400ff0e7b82 */ /* 0x000ea20000000a00 */
[--C-:B------:R-:W-:Y:S01]  /*0e70*/  IMAD.IADD R22, R0, 0x1, R3.reuse ;  /* 0x0000000100167824 */ /* 0x100fe200078e0203 */
[----:B------:R-:W3:Y:S03]  /*0e80*/  LDCU.64 UR4, c[0x0][0x3a0] ;  /* 0x00007400ff0477ac */ /* 0x000ee60008000a00 */
[----:B------:R-:W-:-:S04]  /*0e90*/  IMAD.IADD R8, R22, 0x1, R3 ;  /* 0x0000000116087824 */ /* 0x000fc800078e0203 */
[----:B------:R-:W-:-:S04]  /*0ea0*/  IMAD.IADD R10, R8, 0x1, R3 ;  /* 0x00000001080a7824 */ /* 0x000fc800078e0203 */
[----:B------:R-:W-:-:S04]  /*0eb0*/  IMAD.IADD R2, R10, 0x1, R3 ;  /* 0x000000010a027824 */ /* 0x000fc800078e0203 */
[----:B--2---:R-:W-:-:S04]  /*0ec0*/  IMAD.WIDE.U32 R4, R2, 0x8, R14 ;  /* 0x0000000802047825 */ /* 0x004fc800078e000e */
[----:B------:R-:W-:Y:S02]  /*0ed0*/  IMAD.WIDE.U32 R10, R10, 0x8, R14 ;  /* 0x000000080a0a7825 */ /* 0x000fe400078e000e */
[----:B------:R-:W2:Y:S02]  /*0ee0*/  LDG.E.64 R4, desc[UR6][R4.64] ;  /* 0x0000000604047981 */ /* 0x000ea4000c1e1b00 */
[----:B------:R-:W-:Y:S02]  /*0ef0*/  IMAD.IADD R2, R31, 0x1, R2 ;  /* 0x000000011f027824 */ /* 0x000fe400078e0202 */
[----:B------:R-:W4:Y:S01]  /*0f00*/  LDG.E.64 R10, desc[UR6][R10.64] ;  /* 0x000000060a0a7981 */ /* 0x000f22000c1e1b00 */
[----:B------:R-:W-:-:S04]  /*0f10*/  IMAD.WIDE.U32 R6, R0, 0x8, R14 ;  /* 0x0000000800067825 */ /* 0x000fc800078e000e */
[----:B------:R-:W-:Y:S02]  /*0f20*/  IMAD.IADD R3, R2, 0x1, R3 ;  /* 0x0000000102037824 */ /* 0x000fe400078e0203 */
[----:B------:R-:W-:Y:S01]  /*0f30*/  IMAD.WIDE.U32 R8, R8, 0x8, R14 ;  /* 0x0000000808087825 */ /* 0x000fe200078e000e */
[----:B------:R-:W3:Y:S03]  /*0f40*/  LDG.E.64 R6, desc[UR6][R6.64] ;  /* 0x0000000606067981 */ /* 0x000ee6000c1e1b00 */
[----:B------:R-:W-:Y:S02]  /*0f50*/  IMAD.IADD R13, R31, 0x1, R3 ;  /* 0x000000011f0d7824 */ /* 0x000fe400078e0203 */
[----:B------:R-:W3:Y:S02]  /*0f60*/  LDG.E.64 R8, desc[UR6][R8.64] ;  /* 0x0000000608087981 */ /* 0x000ee4000c1e1b00 */
[----:B------:R-:W-:-:S06]  /*0f70*/  IMAD.WIDE.U32 R12, R13, 0x8, R14 ;  /* 0x000000080d0c7825 */ /* 0x000fcc00078e000e */
[----:B------:R-:W3:Y:S01]  /*0f80*/  LDG.E.64 R12, desc[UR6][R12.64] ;  /* 0x000000060c0c7981 */ /* 0x000ee2000c1e1b00 */
[----:B------:R-:W-:-:S04]  /*0f90*/  IMAD.WIDE.U32 R20, R2, 0x8, R14 ;  /* 0x0000000802147825 */ /* 0x000fc800078e000e */
[--C-:B------:R-:W-:Y:S02]  /*0fa0*/  IMAD.WIDE.U32 R22, R22, 0x8, R14.reuse ;  /* 0x0000000816167825 */ /* 0x100fe400078e000e */
[----:B------:R-:W5:Y:S02]  /*0fb0*/  LDG.E.64 R20, desc[UR6][R20.64] ;  /* 0x0000000614147981 */ /* 0x000f64000c1e1b00 */
[----:B------:R-:W-:Y:S02]  /*0fc0*/  IMAD.WIDE.U32 R2, R3, 0x8, R14 ;  /* 0x0000000803027825 */ /* 0x000fe400078e000e */
[----:B------:R-:W5:Y:S04]  /*0fd0*/  LDG.E.64 R22, desc[UR6][R22.64] ;  /* 0x0000000616167981 */ /* 0x000f68000c1e1b00 */
[----:B------:R-:W5:Y:S01]  /*0fe0*/  LDG.E.64 R2, desc[UR6][R2.64] ;  /* 0x0000000602027981 */ /* 0x000f62000c1e1b00 */
[----:B------:R-:W-:Y:S01]  /*0ff0*/  BSSY.RECONVERGENT B0, `(.L_x_52) ;  /* 0x0000023000007945 */ /* 0x000fe20003800200 */
[----:B--2---:R-:W-:-:S08]  /*1000*/  DMUL R4, R16, R4 ;  /* 0x0000000410047228 */ /* 0x004fd00000000000 */
[----:B----4-:R-:W-:-:S08]  /*1010*/  DFMA R4, R18, R10, R4 ;  /* 0x0000000a1204722b */ /* 0x010fd00000000004 */
[----:B---3--:R-:W-:-:S08]  /*1020*/  DFMA R4, R6, R4, R8 ;  /* 0x000000040604722b */ /* 0x008fd00000000008 */
        /* <DEDUP_REMOVED lines=10> */
[----:B------:R-:W2:Y:S08]  /*10d0*/  F2I.F64 R4, R4 ;  /* 0x0000000400047311 */ /* 0x000eb00000301100 */
[----:B--2---:R-:W2:Y:S02]  /*10e0*/  I2F.F64 R16, R4 ;  /* 0x0000000400107312 */ /* 0x004ea40000201c00 */
[----:B--2---:R-:W-:Y:S01]  /*10f0*/  DFMA R6, R16, -UR4, R8 ;  /* 0x8000000410067c2b */ /* 0x004fe20008000008 */
        /* <DEDUP_REMOVED lines=9> */
[----:B01---5:R-:W-:Y:S05]  /*1190*/  CALL.REL.NOINC `($_Z24gpuTemplateStgHomoTurb2DIdEvPT_S1_S1_S1_S0_ii$__internal_trig_reduction_slowpathd) ;  /* 0x0000000000cc7944 */ /* 0x023fea0003c00000 */
[----:B------:R-:W-:Y:S02]  /*11a0*/  IMAD.MOV.U32 R4, RZ, RZ, R6 ;  /* 0x000000ffff047224 */ /* 0x000fe400078e0006 */
[----:B------:R-:W-:Y:S02]  /*11b0*/  IMAD.MOV.U32 R16, RZ, RZ, R8 ;  /* 0x000000ffff107224 */ /* 0x000fe400078e0008 */
[----:B------:R-:W-:-:S07]  /*11c0*/  IMAD.MOV.U32 R17, RZ, RZ, R9 ;  /* 0x000000ffff117224 */ /* 0x000fce00078e0009 */
.L_x_55:
[----:B01----:R-:W-:Y:S05]  /*11d0*/  BSYNC.RECONVERGENT B1 ;  /* 0x0000000000017941 */ /* 0x003fea0003800200 */
.L_x_54:
[----:B------:R-:W-:Y:S01]  /*11e0*/  VIADD R0, R4, 0x1 ;  /* 0x0000000104007836 */ /* 0x000fe20000000000 */
[----:B------:R-:W-:Y:S06]  /*11f0*/  BRA `(.L_x_56) ;  /* 0x0000000000087947 */ /* 0x000fec0003800000 */
.L_x_53:
[----:B------:R-:W-:Y:S01]  /*1200*/  DMUL R16, RZ, R8 ;  /* 0x00000008ff107228 */ /* 0x000fe20000000000 */
[----:B------:R-:W-:-:S10]  /*1210*/  IMAD.MOV.U32 R0, RZ, RZ, 0x1 ;  /* 0x00000001ff007424 */ /* 0x000fd400078e00ff */
.L_x_56:
[----:B01----:R-:W-:Y:S05]  /*1220*/  BSYNC.RECONVERGENT B0 ;  /* 0x0000000000007941 */ /* 0x003fea0003800200 */
.L_x_52:
[----:B------:R-:W0:Y:S01]  /*1230*/  LDCU.64 UR4, c[0x4][0x10] ;  /* 0x01000200ff0477ac */ /* 0x000e220008000a00 */
[----:B------:R-:W-:-:S05]  /*1240*/  IMAD.SHL.U32 R4, R0, 0x40, RZ ;  /* 0x0000004000047824 */ /* 0x000fca00078e00ff */
[----:B------:R-:W-:-:S04]  /*1250*/  LOP3.LUT R4, R4, 0x40, RZ, 0xc0, !PT ;  /* 0x0000004004047812 */ /* 0x000fc800078ec0ff */
[----:B0-----:R-:W-:-:S05]  /*1260*/  IADD3 R18, P0, PT, R4, UR4, RZ ;  /* 0x0000000404127c10 */ /* 0x001fca000ff1e0ff */
        /* <DEDUP_REMOVED lines=8> */
[----:B------:R-:W-:-:S03]  /*12f0*/  DMUL R24, R16, R16 ;  /* 0x0000001010187228 */ /* 0x000fc60000000000 */
[----:B------:R-:W-:Y:S02]  /*1300*/  FSEL R26, R26, -8.06006814911005101289e+34, !P0 ;  /* 0xf9785eba1a1a7808 */ /* 0x000fe40004000000 */
[----:B------:R-:W-:-:S06]  /*1310*/  FSEL R27, -R27, 0.11223486810922622681, !P0 ;  /* 0x3de5db651b1b7808 */ /* 0x000fcc0004000100 */
        /* <DEDUP_REMOVED lines=14> */
[----:B-----5:R-:W-:-:S08]  /*1400*/  DMUL R22, R22, R4 ;  /* 0x0000000416167228 */ /* 0x020fd00000000000 */
[-C--:B------:R-:W-:Y:S02]  /*1410*/  DFMA R34, R20, R22.reuse, R34 ;  /* 0x000000161422722b */ /* 0x080fe40000000022 */
[----:B------:R-:W-:-:S11]  /*1420*/  DFMA R36, R2, R22, R36 ;  /* 0x000000160224722b */ /* 0x000fd60000000024 */
.L_x_51:
[----:B------:R-:W2:Y:S08]  /*1430*/  LDC.64 R2, c[0x0][0x380] ;  /* 0x0000e000ff027b82 */ /* 0x000eb00000000a00 */
[----:B------:R-:W3:Y:S01]  /*1440*/  LDC R0, c[0x0][0x3a8] ;  /* 0x0000ea00ff007b82 */ /* 0x000ee20000000800 */
[----:B--2---:R-:W-:-:S04]  /*1450*/  IMAD.WIDE R2, R33, 0x8, R2 ;  /* 0x0000000821027825 */ /* 0x004fc800078e0202 */
[----:B------:R-:W-:Y:S01]  /*1460*/  IMAD.IADD R33, R32, 0x1, R33 ;  /* 0x0000000120217824 */ /* 0x000fe200078e0221 */
[----:B------:R2:W-:Y:S01]  /*1470*/  STG.E.64 desc[UR6][R2.64], R34 ;  /* 0x0000002202007986 */ /* 0x0005e2000c101b06 */
[----:B---3--:R-:W-:-:S03]  /*1480*/  IMAD.WIDE R4, R0, 0x8, R2 ;  /* 0x0000000800047825 */ /* 0x008fc600078e0202 */
[----:B------:R-:W-:Y:S02]  /*1490*/  ISETP.GE.AND P0, PT, R33, R0, PT ;  /* 0x000000002100720c */ /* 0x000fe40003f06270 */
[----:B------:R2:W-:Y:S11]  /*14a0*/  STG.E.64 desc[UR6][R4.64], R36 ;  /* 0x0000002404007986 */ /* 0x0005f6000c101b06 */
[----:B------:R-:W-:Y:S05]  /*14b0*/  @!P0 BRA `(.L_x_57) ;  /* 0xffffffec003c8947 */ /* 0x000fea000383ffff */
[----:B01----:R-:W-:Y:S05]  /*14c0*/  EXIT ;  /* 0x000000000000794d */ /* 0x003fea0003800000 */
        .type           $_Z24gpuTemplateStgHomoTurb2DIdEvPT_S1_S1_S1_S0_ii$__internal_trig_reduction_slowpathd,@function
        .size           $_Z24gpuTemplateStgHomoTurb2DIdEvPT_S1_S1_S1_S0_ii$__internal_trig_reduction_slowpathd,(.L_x_67 - $_Z24gpuTemplateStgHomoTurb2DIdEvPT_S1_S1_S1_S0_ii$__internal_trig_reduction_slowpathd)
$_Z24gpuTemplateStgHomoTurb2DIdEvPT_S1_S1_S1_S0_ii$__internal_trig_reduction_slowpathd:
[----:B------:R-:W-:Y:S01]  /*14d0*/  SHF.R.U32.HI R55, RZ, 0x14, R53 ;  /* 0x00000014ff377819 */ /* 0x000fe20000011635 */
[----:B------:R-:W-:-:S03]  /*14e0*/  IMAD.MOV.U32 R6, RZ, RZ, RZ ;  /* 0x000000ffff067224 */ /* 0x000fc600078e00ff */
[----:B------:R-:W-:-:S04]  /*14f0*/  LOP3.LUT R4, R55, 0x7ff, RZ, 0xc0, !PT ;  /* 0x000007ff37047812 */ /* 0x000fc800078ec0ff */
[----:B------:R-:W-:-:S13]  /*1500*/  ISETP.NE.AND P0, PT, R4, 0x7ff, PT ;  /* 0x000007ff0400780c */ /* 0x000fda0003f05270 */
[----:B------:R-:W-:Y:S05]  /*1510*/  @!P0 BRA `(.L_x_58) ;  /* 0x0000000800448947 */ /* 0x000fea0003800000 */
[----:B------:R-:W-:Y:S01]  /*1520*/  VIADD R5, R4, 0xfffffc00 ;  /* 0xfffffc0004057836 */ /* 0x000fe20000000000 */
[----:B------:R-:W-:Y:S01]  /*1530*/  BSSY.RECONVERGENT B2, `(.L_x_59) ;  /* 0x000002e000027945 */ /* 0x000fe20003800200 */
[----:B------:R-:W-:-:S03]  /*1540*/  CS2R R14, SRZ ;  /* 0x00000000000e7805 */ /* 0x000fc6000001ff00 */
[----:B------:R-:W-:Y:S02]  /*1550*/  SHF.R.U32.HI R4, RZ, 0x6, R5 ;  /* 0x00000006ff047819 */ /* 0x000fe40000011605 */
[----:B------:R-:W-:Y:S02]  /*1560*/  ISETP.GE.U32.AND P0, PT, R5, 0x80, PT ;  /* 0x000000800500780c */ /* 0x000fe40003f06070 */
[C---:B------:R-:W-:Y:S02]  /*1570*/  IADD3 R7, PT, PT, -R4.reuse, 0x13, RZ ;  /* 0x0000001304077810 */ /* 0x040fe40007ffe1ff */
[----:B------:R-:W-:Y:S02]  /*1580*/  IADD3 R5, PT, PT, -R4, 0xf, RZ ;  /* 0x0000000f04057810 */ /* 0x000fe40007ffe1ff */
        /* <DEDUP_REMOVED lines=11> */
.L_x_62:
        /* <DEDUP_REMOVED lines=9> */
[C---:B------:R-:W-:Y:S02]  /*16d0*/  IMAD R12, R59.reuse, R6, RZ ;  /* 0x000000063b0c7224 */ /* 0x040fe400078e02ff */
[----:B------:R-:W-:Y:S01]  /*16e0*/  IMAD.HI.U32 R13, R59, R10, RZ ;  /* 0x0000000a3b0d7227 */ /* 0x000fe200078e00ff */
[----:B------:R-:W-:-:S03]  /*16f0*/  IADD3 R11, P0, PT, R11, R15, RZ ;  /* 0x0000000f0b0b7210 */ /* 0x000fc60007f1e0ff */
[----:B------:R-:W-:Y:S01]  /*1700*/  IMAD.MOV.U32 R60, RZ, RZ, R14 ;  /* 0x000000ffff3c7224 */ /* 0x000fe200078e000e */
[----:B------:R-:W-:Y:S01]  /*1710*/  IADD3 R61, P1, PT, R12, R11, RZ ;  /* 0x0000000b0c3d7210 */ /* 0x000fe20007f3e0ff */
[----:B------:R-:W-:-:S04]  /*1720*/  IMAD.HI.U32 R12, R58, R10, RZ ;  /* 0x0000000a3a0c7227 */ /* 0x000fc800078e00ff */
[----:B------:R-:W-:-:S04]  /*1730*/  IMAD.HI.U32 R11, R59, R6, RZ ;  /* 0x000000063b0b7227 */ /* 0x000fc800078e00ff */
[----:B------:R-:W-:Y:S02]  /*1740*/  IMAD.X R12, RZ, RZ, R12, P2 ;  /* 0x000000ffff0c7224 */ /* 0x000fe400010e060c */
[----:B------:R-:W-:Y:S02]  /*1750*/  IMAD R14, R59, R10, RZ ;  /* 0x0000000a3b0e7224 */ /* 0x000fe400078e02ff */
[----:B------:R-:W-:Y:S01]  /*1760*/  IMAD R15, R9, 0x8, R1 ;  /* 0x00000008090f7824 */ /* 0x000fe200078e0201 */
[----:B------:R-:W-:Y:S01]  /*1770*/  IADD3.X R11, P0, PT, R11, R12, RZ, P0, !PT ;  /* 0x0000000c0b0b7210 */ /* 0x000fe2000071e4ff */
[----:B------:R-:W-:-:S03]  /*1780*/  VIADD R9, R9, 0x1 ;  /* 0x0000000109097836 */ /* 0x000fc60000000000 */
[----:B------:R-:W-:Y:S01]  /*1790*/  IADD3.X R14, P1, PT, R14, R11, RZ, P1, !PT ;  /* 0x0000000b0e0e7210 */ /* 0x000fe20000f3e4ff */
[----:B------:R-:W-:Y:S01]  /*17a0*/  IMAD.X R13, RZ, RZ, R13, P0 ;  /* 0x000000ffff0d7224 */ /* 0x000fe200000e060d */
[----:B------:R-:W-:Y:S01]  /*17b0*/  ISETP.NE.AND P0, PT, R8, -0xf, PT ;  /* 0xfffffff10800780c */ /* 0x000fe20003f05270 */
[----:B------:R0:W-:Y:S02]  /*17c0*/  STL.64 [R15], R60 ;  /* 0x0000003c0f007387 */ /* 0x0001e40000100a00 */
[----:B0-----:R-:W-:-:S10]  /*17d0*/  IMAD.X R15, RZ, RZ, R13, P1 ;  /* 0x000000ffff0f7224 */ /* 0x001fd400008e060d */
[----:B------:R-:W-:Y:S05]  /*17e0*/  @P0 BRA `(.L_x_62) ;  /* 0xfffffffc00940947 */ /* 0x000fea000383ffff */
[----:B------:R-:W-:Y:S05]  /*17f0*/  BSYNC.RECONVERGENT B3 ;  /* 0x0000000000037941 */ /* 0x000fea0003800200 */
.L_x_61:
[----:B------:R-:W-:-:S07]  /*1800*/  IMAD.MOV.U32 R5, RZ, RZ, R7 ;  /* 0x000000ffff057224 */ /* 0x000fce00078e0007 */
.L_x_60:
[----:B------:R-:W-:Y:S05]  /*1810*/  BSYNC.RECONVERGENT B2 ;  /* 0x0000000000027941 */ /* 0x000fea0003800200 */
.L_x_59:
[----:B------:R-:W-:Y:S01]  /*1820*/  LOP3.LUT P0, R55, R55, 0x3f, RZ, 0xc0, !PT ;  /* 0x0000003f37377812 */ /* 0x000fe2000780c0ff */
[----:B------:R-:W-:-:S04]  /*1830*/  IMAD.IADD R4, R4, 0x1, R5 ;  /* 0x0000000104047824 */ /* 0x000fc800078e0205 */
[----:B------:R-:W-:-:S05]  /*1840*/  IMAD.U32 R57, R4, 0x8, R1 ;  /* 0x0000000804397824 */ /* 0x000fca00078e0001 */
[----:B------:R0:W-:Y:S04]  /*1850*/  STL.64 [R57+-0x78], R14 ;  /* 0xffff880e39007387 */ /* 0x0001e80000100a00 */
[----:B------:R-:W2:Y:S04]  /*1860*/  @P0 LDL.64 R8, [R1+0x8] ;  /* 0x0000080001080983 */ /* 0x000ea80000100a00 */
[----:B------:R-:W3:Y:S04]  /*1870*/  LDL.64 R4, [R1+0x10] ;  /* 0x0000100001047983 */ /* 0x000ee80000100a00 */
[----:B------:R-:W4:Y:S01]  /*1880*/  LDL.64 R6, [R1+0x18] ;  /* 0x0000180001067983 */ /* 0x000f220000100a00 */
[----:B------:R-:W-:Y:S01]  /*1890*/  BSSY.RECONVERGENT B2, `(.L_x_63) ;  /* 0x0000035000027945 */ /* 0x000fe20003800200 */
[----:B--2---:R-:W-:-:S02]  /*18a0*/  @P0 SHF.R.U64 R13, R8, 0x1, R9 ;  /* 0x00000001080d0819 */ /* 0x004fc40000001209 */
[----:B0-----:R-:W-:Y:S02]  /*18b0*/  @P0 SHF.R.U32.HI R15, RZ, 0x1, R9 ;  /* 0x00000001ff0f0819 */ /* 0x001fe40000011609 */
[----:B------:R-:W-:Y:S02]  /*18c0*/  @P0 LOP3.LUT R8, R55, 0x3f, RZ, 0x3c, !PT ;  /* 0x0000003f37080812 */ /* 0x000fe400078e3cff */
[--C-:B---3--:R-:W-:Y:S02]  /*18d0*/  @P0 SHF.R.U32.HI R9, RZ, 0x1, R5.reuse ;  /* 0x00000001ff090819 */ /* 0x108fe40000011605 */
[C---:B------:R-:W-:Y:S02]  /*18e0*/  @P0 SHF.R.U64 R10, R4.reuse, 0x1, R5 ;  /* 0x00000001040a0819 */ /* 0x040fe40000001205 */
[----:B------:R-:W-:Y:S02]  /*18f0*/  @P0 SHF.L.U32 R12, R4, R55, RZ ;  /* 0x00000037040c0219 */ /* 0x000fe400000006ff */
[----:B------:R-:W-:-:S02]  /*1900*/  @P0 SHF.R.U64 R13, R13, R8, R15 ;  /* 0x000000080d0d0219 */ /* 0x000fc4000000120f */
[-C--:B------:R-:W-:Y:S02]  /*1910*/  @P0 SHF.L.U64.HI R11, R4, R55.reuse, R5 ;  /* 0x00000037040b0219 */ /* 0x080fe40000010205 */
[-C--:B------:R-:W-:Y:S02]  /*1920*/  @P0 SHF.R.U32.HI R14, RZ, R8.reuse, R15 ;  /* 0x00000008ff0e0219 */ /* 0x080fe4000001160f */
[----:B----4-:R-:W-:Y:S02]  /*1930*/  @P0 SHF.L.U32 R15, R6, R55, RZ ;  /* 0x00000037060f0219 */ /* 0x010fe400000006ff */
[----:B------:R-:W-:Y:S02]  /*1940*/  @P0 SHF.R.U64 R10, R10, R8, R9 ;  /* 0x000000080a0a0219 */ /* 0x000fe40000001209 */
[----:B------:R-:W-:Y:S02]  /*1950*/  @P0 LOP3.LUT R4, R12, R13, RZ, 0xfc, !PT ;  /* 0x0000000d0c040212 */ /* 0x000fe400078efcff */
[----:B------:R-:W-:-:S02]  /*1960*/  @P0 LOP3.LUT R5, R11, R14, RZ, 0xfc, !PT ;  /* 0x0000000e0b050212 */ /* 0x000fc400078efcff */
[----:B------:R-:W-:Y:S02]  /*1970*/  @P0 SHF.L.U64.HI R55, R6, R55, R7 ;  /* 0x0000003706370219 */ /* 0x000fe40000010207 */
[----:B------:R-:W-:Y:S02]  /*1980*/  @P0 LOP3.LUT R6, R15, R10, RZ, 0xfc, !PT ;  /* 0x0000000a0f060212 */ /* 0x000fe400078efcff */
[----:B------:R-:W-:Y:S01]  /*1990*/  @P0 SHF.R.U32.HI R10, RZ, R8, R9 ;  /* 0x00000008ff0a0219 */ /* 0x000fe20000011609 */
[C---:B------:R-:W-:Y:S01]  /*19a0*/  IMAD.SHL.U32 R8, R4.reuse, 0x4, RZ ;  /* 0x0000000404087824 */ /* 0x040fe200078e00ff */
[----:B------:R-:W-:Y:S02]  /*19b0*/  SHF.L.U64.HI R4, R4, 0x2, R5 ;  /* 0x0000000204047819 */ /* 0x000fe40000010205 */
[----:B------:R-:W-:Y:S02]  /*19c0*/  @P0 LOP3.LUT R7, R55, R10, RZ, 0xfc, !PT ;  /* 0x0000000a37070212 */ /* 0x000fe400078efcff */
[----:B------:R-:W-:-:S02]  /*19d0*/  SHF.L.W.U32.HI R5, R5, 0x2, R6 ;  /* 0x0000000205057819 */ /* 0x000fc40000010e06 */
[----:B------:R-:W-:Y:S02]  /*19e0*/  IADD3 RZ, P0, PT, RZ, -R8, RZ ;  /* 0x80000008ffff7210 */ /* 0x000fe40007f1e0ff */
[----:B------:R-:W-:Y:S02]  /*19f0*/  LOP3.LUT R11, RZ, R4, RZ, 0x33, !PT ;  /* 0x00000004ff0b7212 */ /* 0x000fe400078e33ff */
[----:B------:R-:W-:Y:S02]  /*1a00*/  SHF.L.W.U32.HI R6, R6, 0x2, R7 ;  /* 0x0000000206067819 */ /* 0x000fe40000010e07 */
[----:B------:R-:W-:Y:S02]  /*1a10*/  LOP3.LUT R10, RZ, R5, RZ, 0x33, !PT ;  /* 0x00000005ff0a7212 */ /* 0x000fe400078e33ff */
[----:B------:R-:W-:Y:S02]  /*1a20*/  IADD3.X R11, P0, PT, RZ, R11, RZ, P0, !PT ;  /* 0x0000000bff0b7210 */ /* 0x000fe4000071e4ff */
[----:B------:R-:W-:-:S02]  /*1a30*/  LOP3.LUT R9, RZ, R6, RZ, 0x33, !PT ;  /* 0x00000006ff097212 */ /* 0x000fc400078e33ff */
[----:B------:R-:W-:Y:S02]  /*1a40*/  IADD3.X R10, P1, PT, RZ, R10, RZ, P0, !PT ;  /* 0x0000000aff0a7210 */ /* 0x000fe4000073e4ff */
[----:B------:R-:W-:-:S03]  /*1a50*/  ISETP.GT.U32.AND P2, PT, R5, -0x1, PT ;  /* 0xffffffff0500780c */ /* 0x000fc60003f44070 */
[----:B------:R-:W-:Y:S01]  /*1a60*/  IMAD.X R9, RZ, RZ, R9, P1 ;  /* 0x000000ffff097224 */ /* 0x000fe200008e0609 */
[----:B------:R-:W-:-:S04]  /*1a70*/  ISETP.GT.AND.EX P0, PT, R6, -0x1, PT, P2 ;  /* 0xffffffff0600780c */ /* 0x000fc80003f04320 */
[----:B------:R-:W-:Y:S02]  /*1a80*/  SEL R9, R6, R9, P0 ;  /* 0x0000000906097207 */ /* 0x000fe40000000000 */
[----:B------:R-:W-:Y:S02]  /*1a90*/  SEL R10, R5, R10, P0 ;  /* 0x0000000a050a7207 */ /* 0x000fe40000000000 */
[----:B------:R-:W-:Y:S02]  /*1aa0*/  ISETP.NE.U32.AND P1, PT, R9, RZ, PT ;  /* 0x000000ff0900720c */ /* 0x000fe40003f25070 */
[----:B------:R-:W-:Y:S02]  /*1ab0*/  SEL R11, R4, R11, P0 ;  /* 0x0000000b040b7207 */ /* 0x000fe40000000000 */
[----:B------:R-:W-:Y:S01]  /*1ac0*/  SEL R13, R10, R9, !P1 ;  /* 0x000000090a0d7207 */ /* 0x000fe20004800000 */
[----:B------:R-:W-:-:S03]  /*1ad0*/  @!P0 IMAD.MOV R8, RZ, RZ, -R8 ;  /* 0x000000ffff088224 */ /* 0x000fc600078e0a08 */
[----:B------:R-:W0:Y:S02]  /*1ae0*/  FLO.U32 R5, R13 ;  /* 0x0000000d00057300 */ /* 0x000e2400000e0000 */
[C---:B0-----:R-:W-:Y:S02]  /*1af0*/  IADD3 R12, PT, PT, -R5.reuse, 0x1f, RZ ;  /* 0x0000001f050c7810 */ /* 0x041fe40007ffe1ff */
[----:B------:R-:W-:-:S03]  /*1b00*/  IADD3 R5, PT, PT, -R5, 0x3f, RZ ;  /* 0x0000003f05057810 */ /* 0x000fc60007ffe1ff */
[----:B------:R-:W-:-:S05]  /*1b10*/  @P1 IMAD.MOV R5, RZ, RZ, R12 ;  /* 0x000000ffff051224 */ /* 0x000fca00078e020c */
[----:B------:R-:W-:-:S13]  /*1b20*/  ISETP.NE.AND P1, PT, R5, RZ, PT ;  /* 0x000000ff0500720c */ /* 0x000fda0003f25270 */
[----:B------:R-:W-:Y:S05]  /*1b30*/  @!P1 BRA `(.L_x_64) ;  /* 0x0000000000289947 */ /* 0x000fea0003800000 */
[C---:B------:R-:W-:Y:S02]  /*1b40*/  LOP3.LUT R13, R5.reuse, 0x3f, RZ, 0xc0, !PT ;  /* 0x0000003f050d7812 */ /* 0x040fe400078ec0ff */
        /* <DEDUP_REMOVED lines=9> */
.L_x_64:
[----:B------:R-:W-:Y:S05]  /*1be0*/  BSYNC.RECONVERGENT B2 ;  /* 0x0000000000027941 */ /* 0x000fea0003800200 */
.L_x_63:
[----:B------:R-:W-:Y:S01]  /*1bf0*/  IMAD.WIDE.U32 R14, R10, 0x2168c235, RZ ;  /* 0x2168c2350a0e7825 */ /* 0x000fe200078e00ff */
[----:B------:R-:W-:-:S03]  /*1c00*/  SHF.R.U32.HI R7, RZ, 0x1e, R7 ;  /* 0x0000001eff077819 */ /* 0x000fc60000011607 */
[----:B------:R-:W-:Y:S01]  /*1c10*/  IMAD.MOV.U32 R12, RZ, RZ, R15 ;  /* 0x000000ffff0c7224 */ /* 0x000fe200078e000f */
[----:B------:R-:W-:Y:S01]  /*1c20*/  IADD3 RZ, P1, PT, R14, R14, RZ ;  /* 0x0000000e0eff7210 */ /* 0x000fe20007f3e0ff */
[----:B------:R-:W-:Y:S01]  /*1c30*/  IMAD.MOV.U32 R13, RZ, RZ, RZ ;  /* 0x000000ffff0d7224 */ /* 0x000fe200078e00ff */
[----:B------:R-:W-:Y:S01]  /*1c40*/  LEA.HI R6, R6, R7, RZ, 0x1 ;  /* 0x0000000706067211 */ /* 0x000fe200078f08ff */
[----:B------:R-:W-:-:S04]  /*1c50*/  IMAD.HI.U32 R4, R9, -0x36f0255e, RZ ;  /* 0xc90fdaa209047827 */ /* 0x000fc800078e00ff */
[----:B------:R-:W-:-:S04]  /*1c60*/  IMAD.WIDE.U32 R12, R10, -0x36f0255e, R12 ;  /* 0xc90fdaa20a0c7825 */ /* 0x000fc800078e000c */
[C---:B------:R-:W-:Y:S02]  /*1c70*/  IMAD R11, R9.reuse, -0x36f0255e, RZ ;  /* 0xc90fdaa2090b7824 */ /* 0x040fe400078e02ff */
[----:B------:R-:W-:-:S04]  /*1c80*/  IMAD.WIDE.U32 R12, P2, R9, 0x2168c235, R12 ;  /* 0x2168c235090c7825 */ /* 0x000fc8000784000c */
[----:B------:R-:W-:Y:S01]  /*1c90*/  IMAD.X R4, RZ, RZ, R4, P2 ;  /* 0x000000ffff047224 */ /* 0x000fe200010e0604 */
[----:B------:R-:W-:Y:S02]  /*1ca0*/  IADD3 R11, P2, PT, R11, R13, RZ ;  /* 0x0000000d0b0b7210 */ /* 0x000fe40007f5e0ff */
[----:B------:R-:W-:Y:S02]  /*1cb0*/  IADD3.X RZ, P1, PT, R12, R12, RZ, P1, !PT ;  /* 0x0000000c0cff7210 */ /* 0x000fe40000f3e4ff */
[C---:B------:R-:W-:Y:S01]  /*1cc0*/  ISETP.GT.U32.AND P3, PT, R11.reuse, RZ, PT ;  /* 0x000000ff0b00720c */ /* 0x040fe20003f64070 */
[----:B------:R-:W-:Y:S01]  /*1cd0*/  IMAD.X R9, RZ, RZ, R4, P2 ;  /* 0x000000ffff097224 */ /* 0x000fe200010e0604 */
[----:B------:R-:W-:-:S04]  /*1ce0*/  IADD3.X R8, P2, PT, R11, R11, RZ, P1, !PT ;  /* 0x0000000b0b087210 */ /* 0x000fc80000f5e4ff */
[C---:B------:R-:W-:Y:S01]  /*1cf0*/  ISETP.GT.AND.EX P1, PT, R9.reuse, RZ, PT, P3 ;  /* 0x000000ff0900720c */ /* 0x040fe20003f24330 */
[----:B------:R-:W-:-:S03]  /*1d00*/  IMAD.X R4, R9, 0x1, R9, P2 ;  /* 0x0000000109047824 */ /* 0x000fc600010e0609 */
[----:B------:R-:W-:Y:S02]  /*1d10*/  SEL R8, R8, R11, P1 ;  /* 0x0000000b08087207 */ /* 0x000fe40000800000 */
[----:B------:R-:W-:Y:S02]  /*1d20*/  SEL R4, R4, R9, P1 ;  /* 0x0000000904047207 */ /* 0x000fe40000800000 */
[----:B------:R-:W-:-:S05]  /*1d30*/  IADD3 R9, P2, PT, R8, 0x1, RZ ;  /* 0x0000000108097810 */ /* 0x000fca0007f5e0ff */
[----:B------:R-:W-:Y:S01]  /*1d40*/  IMAD.X R8, RZ, RZ, R4, P2 ;  /* 0x000000ffff087224 */ /* 0x000fe200010e0604 */
[----:B------:R-:W-:Y:S02]  /*1d50*/  SEL R4, RZ, 0xffffffff, !P1 ;  /* 0xffffffffff047807 */ /* 0x000fe40004800000 */
[----:B------:R-:W-:Y:S02]  /*1d60*/  LOP3.LUT P1, R53, R53, 0x80000000, RZ, 0xc0, !PT ;  /* 0x8000000035357812 */ /* 0x000fe4000782c0ff */
[----:B------:R-:W-:Y:S01]  /*1d70*/  SHF.R.U64 R9, R9, 0xa, R8 ;  /* 0x0000000a09097819 */ /* 0x000fe20000001208 */
[----:B------:R-:W-:Y:S01]  /*1d80*/  IMAD.IADD R4, R4, 0x1, -R5 ;  /* 0x0000000104047824 */ /* 0x000fe200078e0a05 */
[----:B------:R-:W-:Y:S02]  /*1d90*/  @!P0 LOP3.LUT R53, R53, 0x80000000, RZ, 0x3c, !PT ;  /* 0x8000000035358812 */ /* 0x000fe400078e3cff */
[----:B------:R-:W-:Y:S01]  /*1da0*/  IADD3 R9, P2, PT, R9, 0x1, RZ ;  /* 0x0000000109097810 */ /* 0x000fe20007f5e0ff */
[----:B------:R-:W-:-:S03]  /*1db0*/  IMAD.SHL.U32 R4, R4, 0x100000, RZ ;  /* 0x0010000004047824 */ /* 0x000fc600078e00ff */
[----:B------:R-:W-:-:S03]  /*1dc0*/  LEA.HI.X R8, R8, RZ, RZ, 0x16, P2 ;  /* 0x000000ff08087211 */ /* 0x000fc600010fb4ff */
[----:B------:R-:W-:Y:S01]  /*1dd0*/  @P1 IMAD.MOV R6, RZ, RZ, -R6 ;  /* 0x000000ffff061224 */ /* 0x000fe200078e0a06 */
[--C-:B------:R-:W-:Y:S02]  /*1de0*/  SHF.R.U64 R9, R9, 0x1, R8.reuse ;  /* 0x0000000109097819 */ /* 0x100fe40000001208 */
[----:B------:R-:W-:Y:S02]  /*1df0*/  SHF.R.U32.HI R5, RZ, 0x1, R8 ;  /* 0x00000001ff057819 */ /* 0x000fe40000011608 */
[----:B------:R-:W-:-:S04]  /*1e00*/  IADD3 R8, P2, P3, RZ, RZ, R9 ;  /* 0x000000ffff087210 */ /* 0x000fc80007b5e009 */
[----:B------:R-:W-:-:S04]  /*1e10*/  IADD3.X R4, PT, PT, R4, 0x3fe00000, R5, P2, P3 ;  /* 0x3fe0000004047810 */ /* 0x000fc800017e6405 */
[----:B------:R-:W-:-:S07]  /*1e20*/  LOP3.LUT R53, R4, R53, RZ, 0xfc, !PT ;  /* 0x0000003504357212 */ /* 0x000fce00078efcff */
.L_x_58:
[----:B------:R-:W-:Y:S02]  /*1e30*/  IMAD.MOV.U32 R9, RZ, RZ, R53 ;  /* 0x000000ffff097224 */ /* 0x000fe400078e0035 */
[----:B------:R-:W-:-:S04]  /*1e40*/  IMAD.MOV.U32 R53, RZ, RZ, 0x0 ;  /* 0x00000000ff357424 */ /* 0x000fc800078e00ff */
[----:B------:R-:W-:Y:S05]  /*1e50*/  RET.REL.NODEC R52 `(_Z24gpuTemplateStgHomoTurb2DIdEvPT_S1_S1_S1_S0_ii) ;  /* 0xffffffe034687950 */ /* 0x000fea0003c3ffff */
.L_x_65:
        /* <DEDUP_REMOVED lines=10> */
.L_x_67:


//--------------------- .nv.global.init           --------------------------
	.section	.nv.global.init,"aw",@progbits
	.align	16
.nv.global.init:
	.type		__cudart_sin_cos_coeffs,@object
	.size		__cudart_sin_cos_coeffs,(__cudart_i2opi_d - __cudart_sin_cos_coeffs)
__cudart_sin_cos_coeffs:
        /*0000*/ 	.byte	0x46, 0xd2, 0xb0, 0x2c, 0xf1, 0xe5, 0x5a, 0xbe, 0x92, 0xe3, 0xac, 0x69, 0xe3, 0x1d, 0xc7, 0x3e
        /*0010*/ 	.byte	0xa1, 0x62, 0xdb, 0x19, 0xa0, 0x01, 0x2a, 0xbf, 0x18, 0x08, 0x11, 0x11, 0x11, 0x11, 0x81, 0x3f
        /*0020*/ 	.byte	0x54, 0x55, 0x55, 0x55, 0x55, 0x55, 0xc5, 0xbf, 0x00, 0x00, 0x00, 0x00, 0x00, 0x00, 0x00, 0x00
        /*0030*/ 	.byte	0x00, 0x00, 0x00, 0x00, 0x00, 0x00, 0x00, 0x00, 0x64, 0x81, 0xfd, 0x20, 0x83, 0xff, 0xa8, 0xbd
        /*0040*/ 	.byte	0x28, 0x85, 0xef, 0xc1, 0xa7, 0xee, 0x21, 0x3e, 0xd9, 0xe6, 0x06, 0x8e, 0x4f, 0x7e, 0x92, 0xbe
        /*0050*/ 	.byte	0xe9, 0xbc, 0xdd, 0x19, 0xa0, 0x01, 0xfa, 0x3e, 0x47, 0x5d, 0xc1, 0x16, 0x6c, 0xc1, 0x56, 0xbf
        /*0060*/ 	.byte	0x51, 0x55, 0x55, 0x55, 0x55, 0x55, 0xa5, 0x3f, 0x00, 0x00, 0x00, 0x00, 0x00, 0x00, 0xe0, 0xbf
        /*0070*/ 	.byte	0x00, 0x00, 0x00, 0x00, 0x00, 0x00, 0xf0, 0x3f, 0x00, 0x00, 0x00, 0x00, 0x00, 0x00, 0x00, 0x00
	.type		__cudart_i2opi_d,@object
	.size		__cudart_i2opi_d,(__cudart_i2opi_f - __cudart_i2opi_d)
__cudart_i2opi_d:
        /* <DEDUP_REMOVED lines=9> */
	.type		__cudart_i2opi_f,@object
	.size		__cudart_i2opi_f,(.L_0 - __cudart_i2opi_f)
__cudart_i2opi_f:
        /*0110*/ 	.byte	0x41, 0x90, 0x43, 0x3c, 0x99, 0x95, 0x62, 0xdb, 0xc0, 0xdd, 0x34, 0xf5, 0xd1, 0x57, 0x27, 0xfc
        /*0120*/ 	.byte	0x29, 0x15, 0x44, 0x4e, 0x6e, 0x83, 0xf9, 0xa2
.L_0:


//--------------------- .nv.shared.reserved.0     --------------------------
	.section	.nv.shared.reserved.0,"aw",@nobits
	.weak		__nv_reservedSMEM_offset_0_alias
	.size		__nv_reservedSMEM_offset_0_alias, 0, 64
	.other		__nv_reservedSMEM_offset_0_alias,@"STO_CUDA_RESERVED_SHARED STV_DEFAULT"
__nv_reservedSMEM_offset_0_alias:
	.zero		0
	.zero		64


//--------------------- .nv.constant0._Z24gpuTemplateStgHomoTurb3DIfEvPT_S1_S1_S1_S0_ii --------------------------
	.section	.nv.constant0._Z24gpuTemplateStgHomoTurb3DIfEvPT_S1_S1_S1_S0_ii,"a",@progbits
	.sectionflags	@""
	.align	4
.nv.constant0._Z24gpuTemplateStgHomoTurb3DIfEvPT_S1_S1_S1_S0_ii:
	.zero		940


//--------------------- .nv.constant0._Z24gpuTemplateStgHomoTurb2DIfEvPT_S1_S1_S1_S0_ii --------------------------
	.section	.nv.constant0._Z24gpuTemplateStgHomoTurb2DIfEvPT_S1_S1_S1_S0_ii,"a",@progbits
	.sectionflags	@""
	.align	4
.nv.constant0._Z24gpuTemplateStgHomoTurb2DIfEvPT_S1_S1_S1_S0_ii:
	.zero		940


//--------------------- .nv.constant0._Z24gpuTemplateStgHomoTurb3DIdEvPT_S1_S1_S1_S0_ii --------------------------
	.section	.nv.constant0._Z24gpuTemplateStgHomoTurb3DIdEvPT_S1_S1_S1_S0_ii,"a",@progbits
	.sectionflags	@""
	.align	4
.nv.constant0._Z24gpuTemplateStgHomoTurb3DIdEvPT_S1_S1_S1_S0_ii:
	.zero		944


//--------------------- .nv.constant0._Z24gpuTemplateStgHomoTurb2DIdEvPT_S1_S1_S1_S0_ii --------------------------
	.section	.nv.constant0._Z24gpuTemplateStgHomoTurb2DIdEvPT_S1_S1_S1_S0_ii,"a",@progbits
	.sectionflags	@""
	.align	4
.nv.constant0._Z24gpuTemplateStgHomoTurb2DIdEvPT_S1_S1_S1_S0_ii:
	.zero		944


//--------------------- SYMBOLS --------------------------

	.type		.nv.reservedSmem.offset0,@object
	.size		.nv.reservedSmem.offset0,0x4
